// auto-generated by cutlass_sweep.gemm — config: {"arch": "sm_100", "cluster_m": 1, "cluster_n": 2, "dtype": "int8", "stages": 5, "tile_k": 128, "tile_m": 128, "tile_n": 64}
#include "cutlass/cutlass.h"
#include "cutlass/gemm/collective/collective_builder.hpp"
#include "cutlass/gemm/device/gemm_universal_adapter.h"
#include "cutlass/gemm/kernel/gemm_universal.hpp"
#include "cutlass/epilogue/collective/collective_builder.hpp"

using ElemA = int8_t;
using ElemB = int8_t;
using ElemCD = int8_t;
using Acc  = int32_t;
using TileShape    = cute::Shape<cute::_128, cute::_64, cute::_128>;
using ClusterShape = cute::Shape<cute::_1, cute::_2, cute::_1>;

using CollectiveEpilogue = typename cutlass::epilogue::collective::CollectiveBuilder<
    cutlass::arch::Sm100, cutlass::arch::OpClassTensorOp,
    TileShape, ClusterShape,
    cutlass::epilogue::collective::EpilogueTileAuto,
    Acc, Acc,
    ElemCD, cutlass::layout::RowMajor, 128 / cutlass::sizeof_bits<ElemCD>::value,
    ElemCD, cutlass::layout::RowMajor, 128 / cutlass::sizeof_bits<ElemCD>::value,
    cutlass::epilogue::collective::EpilogueScheduleAuto
  >::CollectiveOp;

using CollectiveMainloop = typename cutlass::gemm::collective::CollectiveBuilder<
    cutlass::arch::Sm100, cutlass::arch::OpClassTensorOp,
    ElemA, cutlass::layout::RowMajor, 128 / cutlass::sizeof_bits<ElemA>::value,
    ElemB, cutlass::layout::ColumnMajor, 128 / cutlass::sizeof_bits<ElemB>::value,
    Acc,
    TileShape, ClusterShape,
    cutlass::gemm::collective::StageCount<5>,
    cutlass::gemm::collective::KernelScheduleAuto
  >::CollectiveOp;

using GemmKernel = cutlass::gemm::kernel::GemmUniversal<
    cute::Shape<int,int,int,int>,
    CollectiveMainloop,
    CollectiveEpilogue
>;
using Gemm = cutlass::gemm::device::GemmUniversalAdapter<GemmKernel>;

// Force the device kernel symbol into the cubin without needing a host main.
auto* _anchor = &cutlass::device_kernel<GemmKernel>;


// ===== COMPILED SASS (sm_100a) =====

	.target	sm_100a

	.elftype	@"ET_EXEC"


//--------------------- .note.nv.tkinfo           --------------------------
	.section	.note.nv.tkinfo,"",@"SHT_NOTE"
	.sectionflags	@"SHF_NOTE_NV_TKINFO"
	.tkinfo
        /*0018*/ 	.word	0x00000002
        /*0030*/ 	.string	""
        /*0030*/ 	.string	"ptxas"
        /*0030*/ 	.string	"Cuda compilation tools, release 13.0, V13.0.88"
        /*0030*/ 	.string	"Build cuda_13.0.r13.0/compiler.36424714_0"
        /*0030*/ 	.string	"-arch sm_100a -m 64 "



//--------------------- .note.nv.cuinfo           --------------------------
	.section	.note.nv.cuinfo,"",@"SHT_NOTE"
	.sectionflags	@"SHF_NOTE_NV_CUINFO"
        /*0018*/ 	.short	0x0002
        /*001a*/ 	.short	0x0064
        /*001c*/ 	.short	0x0082
	.zero		2


//--------------------- .nv.info                  --------------------------
	.section	.nv.info,"",@"SHT_CUDA_INFO"
	.align	4


	//----- nvinfo : EIATTR_REGCOUNT
	.align		4
        /*0000*/ 	.byte	0x04, 0x2f
        /*0002*/ 	.short	(.L_19 - .L_18)
	.align		4
.L_18:
        /*0004*/ 	.word	index@(_ZN7cutlass13device_kernelINS_4gemm6kernel13GemmUniversalIN4cute5tupleIJiiiiEEENS1_10collective13CollectiveMmaINS1_35MainloopSm100TmaUmmaWarpSpecializedILi5ELi2ELi4ENS5_IJNS4_1CILi1EEENSA_ILi2EEESB_EEEEENS5_IJNSA_ILi128EEENSA_ILi64EEESF_EEEaNS5_IJlSB_lEEEaSI_NS4_8TiledMMAINS4_8MMA_AtomIJNS4_15SM100_MMA_S8_SSIaaiLi128ELi64ELNS4_4UMMA5MajorE0ELSN_0ELNSM_8SaturateE0EEEEEENS4_6LayoutINS5_IJSB_SB_SB_EEENS5_IJNSA_ILi0EEEST_ST_EEEEENS5_IJNS4_10UnderscoreESW_SW_EEEEENS4_23SM90_TMA_LOAD_MULTICASTENS4_14ComposedLayoutINS4_7SwizzleILi3ELi4ELi3EEENS4_18smem_ptr_flag_bitsILi8EEENSR_INS5_IJNSA_ILi8EEESF_EEENS5_IJSF_SB_EEEEEEEvNS4_8identityENS4_13SM90_TMA_LOADES19_vS1A_EENS_8epilogue10collective18CollectiveEpilogueINS1D_23Sm100TmaWarpSpecializedILi1ELi1ELi64ELb0ELb0EEEJSH_NS5_IJNSR_ISF_SB_EENSR_ISG_SB_EEEEEaSI_aSI_NS1D_6fusion15FusionCallbacksIS1H_NS1L_17LinearCombinationIaiaiLNS_15FloatRoundStyleE2EEESH_S1K_JEEENS4_5SM1004TMEM4LOAD26SM100_TMEM_LOAD_32dp32b64xES1B_NS10_INS11_ILi2ELi4ELi3EEES14_NSR_INS5_IJS15_SG_EEENS5_IJSG_SB_EEEEEEENS4_39AutoVectorizingCopyWithAssumedAlignmentILi128EEENS4_14SM90_TMA_STOREES1Z_S21_S21_EEEvvEEEEvNT_6ParamsE)
        /*0008*/ 	.word	0x0000009c


	//----- nvinfo : EIATTR_FRAME_SIZE
	.align		4
.L_19:
        /*000c*/ 	.byte	0x04, 0x11
        /*000e*/ 	.short	(.L_21 - .L_20)
	.align		4
.L_20:
        /*0010*/ 	.word	index@($__internal_2_$__cuda_sm10x_tcgen05_guardrail_trap_unallocated_columns_being_dealloced)
        /*0014*/ 	.word	0x00000000


	//----- nvinfo : EIATTR_FRAME_SIZE
	.align		4
.L_21:
        /*0018*/ 	.byte	0x04, 0x11
        /*001a*/ 	.short	(.L_23 - .L_22)
	.align		4
.L_22:
        /*001c*/ 	.word	index@($__internal_1_$__cuda_sm10x_tcgen05_guardrail_trap_phase_invalid_during_alloc)
        /*0020*/ 	.word	0x00000000


	//----- nvinfo : EIATTR_FRAME_SIZE
	.align		4
.L_23:
        /*0024*/ 	.byte	0x04, 0x11
        /*0026*/ 	.short	(.L_25 - .L_24)
	.align		4
.L_24:
        /*0028*/ 	.word	index@($__internal_0_$__cuda_sm10x_tcgen05_guardrail_trap_col_being_dealloced_not_returned_by_alloc)
        /*002c*/ 	.word	0x00000000


	//----- nvinfo : EIATTR_FRAME_SIZE
	.align		4
.L_25:
        /*0030*/ 	.byte	0x04, 0x11
        /*0032*/ 	.short	(.L_27 - .L_26)
	.align		4
.L_26:
        /*0034*/ 	.word	index@(_ZN7cutlass13device_kernelINS_4gemm6kernel13GemmUniversalIN4cute5tupleIJiiiiEEENS1_10collective13CollectiveMmaINS1_35MainloopSm100TmaUmmaWarpSpecializedILi5ELi2ELi4ENS5_IJNS4_1CILi1EEENSA_ILi2EEESB_EEEEENS5_IJNSA_ILi128EEENSA_ILi64EEESF_EEEaNS5_IJlSB_lEEEaSI_NS4_8TiledMMAINS4_8MMA_AtomIJNS4_15SM100_MMA_S8_SSIaaiLi128ELi64ELNS4_4UMMA5MajorE0ELSN_0ELNSM_8SaturateE0EEEEEENS4_6LayoutINS5_IJSB_SB_SB_EEENS5_IJNSA_ILi0EEEST_ST_EEEEENS5_IJNS4_10UnderscoreESW_SW_EEEEENS4_23SM90_TMA_LOAD_MULTICASTENS4_14ComposedLayoutINS4_7SwizzleILi3ELi4ELi3EEENS4_18smem_ptr_flag_bitsILi8EEENSR_INS5_IJNSA_ILi8EEESF_EEENS5_IJSF_SB_EEEEEEEvNS4_8identityENS4_13SM90_TMA_LOADES19_vS1A_EENS_8epilogue10collective18CollectiveEpilogueINS1D_23Sm100TmaWarpSpecializedILi1ELi1ELi64ELb0ELb0EEEJSH_NS5_IJNSR_ISF_SB_EENSR_ISG_SB_EEEEEaSI_aSI_NS1D_6fusion15FusionCallbacksIS1H_NS1L_17LinearCombinationIaiaiLNS_15FloatRoundStyleE2EEESH_S1K_JEEENS4_5SM1004TMEM4LOAD26SM100_TMEM_LOAD_32dp32b64xES1B_NS10_INS11_ILi2ELi4ELi3EEES14_NSR_INS5_IJS15_SG_EEENS5_IJSG_SB_EEEEEEENS4_39AutoVectorizingCopyWithAssumedAlignmentILi128EEENS4_14SM90_TMA_STOREES1Z_S21_S21_EEEvvEEEEvNT_6ParamsE)
        /*0038*/ 	.word	0x00000000


	//----- nvinfo : EIATTR_MIN_STACK_SIZE
	.align		4
.L_27:
        /*003c*/ 	.byte	0x04, 0x12
        /*003e*/ 	.short	(.L_29 - .L_28)
	.align		4
.L_28:
        /*0040*/ 	.word	index@(_ZN7cutlass13device_kernelINS_4gemm6kernel13GemmUniversalIN4cute5tupleIJiiiiEEENS1_10collective13CollectiveMmaINS1_35MainloopSm100TmaUmmaWarpSpecializedILi5ELi2ELi4ENS5_IJNS4_1CILi1EEENSA_ILi2EEESB_EEEEENS5_IJNSA_ILi128EEENSA_ILi64EEESF_EEEaNS5_IJlSB_lEEEaSI_NS4_8TiledMMAINS4_8MMA_AtomIJNS4_15SM100_MMA_S8_SSIaaiLi128ELi64ELNS4_4UMMA5MajorE0ELSN_0ELNSM_8SaturateE0EEEEEENS4_6LayoutINS5_IJSB_SB_SB_EEENS5_IJNSA_ILi0EEEST_ST_EEEEENS5_IJNS4_10UnderscoreESW_SW_EEEEENS4_23SM90_TMA_LOAD_MULTICASTENS4_14ComposedLayoutINS4_7SwizzleILi3ELi4ELi3EEENS4_18smem_ptr_flag_bitsILi8EEENSR_INS5_IJNSA_ILi8EEESF_EEENS5_IJSF_SB_EEEEEEEvNS4_8identityENS4_13SM90_TMA_LOADES19_vS1A_EENS_8epilogue10collective18CollectiveEpilogueINS1D_23Sm100TmaWarpSpecializedILi1ELi1ELi64ELb0ELb0EEEJSH_NS5_IJNSR_ISF_SB_EENSR_ISG_SB_EEEEEaSI_aSI_NS1D_6fusion15FusionCallbacksIS1H_NS1L_17LinearCombinationIaiaiLNS_15FloatRoundStyleE2EEESH_S1K_JEEENS4_5SM1004TMEM4LOAD26SM100_TMEM_LOAD_32dp32b64xES1B_NS10_INS11_ILi2ELi4ELi3EEES14_NSR_INS5_IJS15_SG_EEENS5_IJSG_SB_EEEEEEENS4_39AutoVectorizingCopyWithAssumedAlignmentILi128EEENS4_14SM90_TMA_STOREES1Z_S21_S21_EEEvvEEEEvNT_6ParamsE)
        /*0044*/ 	.word	0x00000000
.L_29:


//--------------------- .nv.compat                --------------------------
	.section	.nv.compat,"",@"SHT_CUDA_COMPAT_INFO"
	.align	4
        /*0000*/ 	.byte	0x02, 0x09, 0x01, 0x00, 0x02, 0x02, 0x03, 0x00, 0x02, 0x05, 0x06, 0x00, 0x03, 0x07, 0x01, 0x01
        /*0010*/ 	.byte	0x02, 0x03, 0x01, 0x00, 0x02, 0x06, 0x01, 0x00, 0x04, 0x0b, 0x08, 0x00, 0x01, 0x00, 0x00, 0x00
        /*0020*/ 	.byte	0x00, 0x00, 0x00, 0x00


//--------------------- .nv.info._ZN7cutlass13device_kernelINS_4gemm6kernel13GemmUniversalIN4cute5tupleIJiiiiEEENS1_10collective13CollectiveMmaINS1_35MainloopSm100TmaUmmaWarpSpecializedILi5ELi2ELi4ENS5_IJNS4_1CILi1EEENSA_ILi2EEESB_EEEEENS5_IJNSA_ILi128EEENSA_ILi64EEESF_EEEaNS5_IJlSB_lEEEaSI_NS4_8TiledMMAINS4_8MMA_AtomIJNS4_15SM100_MMA_S8_SSIaaiLi128ELi64ELNS4_4UMMA5MajorE0ELSN_0ELNSM_8SaturateE0EEEEEENS4_6LayoutINS5_IJSB_SB_SB_EEENS5_IJNSA_ILi0EEEST_ST_EEEEENS5_IJNS4_10UnderscoreESW_SW_EEEEENS4_23SM90_TMA_LOAD_MULTICASTENS4_14ComposedLayoutINS4_7SwizzleILi3ELi4ELi3EEENS4_18smem_ptr_flag_bitsILi8EEENSR_INS5_IJNSA_ILi8EEESF_EEENS5_IJSF_SB_EEEEEEEvNS4_8identityENS4_13SM90_TMA_LOADES19_vS1A_EENS_8epilogue10collective18CollectiveEpilogueINS1D_23Sm100TmaWarpSpecializedILi1ELi1ELi64ELb0ELb0EEEJSH_NS5_IJNSR_ISF_SB_EENSR_ISG_SB_EEEEEaSI_aSI_NS1D_6fusion15FusionCallbacksIS1H_NS1L_17LinearCombinationIaiaiLNS_15FloatRoundStyleE2EEESH_S1K_JEEENS4_5SM1004TMEM4LOAD26SM100_TMEM_LOAD_32dp32b64xES1B_NS10_INS11_ILi2ELi4ELi3EEES14_NSR_INS5_IJS15_SG_EEENS5_IJSG_SB_EEEEEEENS4_39AutoVectorizingCopyWithAssumedAlignmentILi128EEENS4_14SM90_TMA_STOREES1Z_S21_S21_EEEvvEEEEvNT_6ParamsE --------------------------
	.section	.nv.info._ZN7cutlass13device_kernelINS_4gemm6kernel13GemmUniversalIN4cute5tupleIJiiiiEEENS1_10collective13CollectiveMmaINS1_35MainloopSm100TmaUmmaWarpSpecializedILi5ELi2ELi4ENS5_IJNS4_1CILi1EEENSA_ILi2EEESB_EEEEENS5_IJNSA_ILi128EEENSA_ILi64EEESF_EEEaNS5_IJlSB_lEEEaSI_NS4_8TiledMMAINS4_8MMA_AtomIJNS4_15SM100_MMA_S8_SSIaaiLi128ELi64ELNS4_4UMMA5MajorE0ELSN_0ELNSM_8SaturateE0EEEEEENS4_6LayoutINS5_IJSB_SB_SB_EEENS5_IJNSA_ILi0EEEST_ST_EEEEENS5_IJNS4_10UnderscoreESW_SW_EEEEENS4_23SM90_TMA_LOAD_MULTICASTENS4_14ComposedLayoutINS4_7SwizzleILi3ELi4ELi3EEENS4_18smem_ptr_flag_bitsILi8EEENSR_INS5_IJNSA_ILi8EEESF_EEENS5_IJSF_SB_EEEEEEEvNS4_8identityENS4_13SM90_TMA_LOADES19_vS1A_EENS_8epilogue10collective18CollectiveEpilogueINS1D_23Sm100TmaWarpSpecializedILi1ELi1ELi64ELb0ELb0EEEJSH_NS5_IJNSR_ISF_SB_EENSR_ISG_SB_EEEEEaSI_aSI_NS1D_6fusion15FusionCallbacksIS1H_NS1L_17LinearCombinationIaiaiLNS_15FloatRoundStyleE2EEESH_S1K_JEEENS4_5SM1004TMEM4LOAD26SM100_TMEM_LOAD_32dp32b64xES1B_NS10_INS11_ILi2ELi4ELi3EEES14_NSR_INS5_IJS15_SG_EEENS5_IJSG_SB_EEEEEEENS4_39AutoVectorizingCopyWithAssumedAlignmentILi128EEENS4_14SM90_TMA_STOREES1Z_S21_S21_EEEvvEEEEvNT_6ParamsE,"",@"SHT_CUDA_INFO"
	.sectionflags	@""
	.align	4


	//----- nvinfo : EIATTR_CUDA_API_VERSION
	.align		4
        /*0000*/ 	.byte	0x04, 0x37
        /*0002*/ 	.short	(.L_31 - .L_30)
.L_30:
        /*0004*/ 	.word	0x00000082


	//----- nvinfo : EIATTR_KPARAM_INFO
	.align		4
.L_31:
        /*0008*/ 	.byte	0x04, 0x17
        /*000a*/ 	.short	(.L_33 - .L_32)
.L_32:
        /*000c*/ 	.word	0x00000000
        /*0010*/ 	.short	0x0000
        /*0012*/ 	.short	0x0000
        /*0014*/ 	.byte	0x00, 0xf0, 0x01, 0x20


	//----- nvinfo : EIATTR_AT_ENTRY_FRAGMENTS
	.align		4
.L_33:
        /*0018*/ 	.byte	0x04, 0x4f
        /*001a*/ 	.short	(.L_35 - .L_34)


	//   ....[0]....
.L_34:
        /*001c*/ 	.word	0x00000006


	//----- nvinfo : EIATTR_RESERVED_SMEM_USED
	.align		4
.L_35:
        /*0020*/ 	.byte	0x01, 0x41
	.zero		2


	//----- nvinfo : EIATTR_SPARSE_MMA_MASK
	.align		4
        /*0024*/ 	.byte	0x03, 0x50
        /*0026*/ 	.short	0x0000


	//----- nvinfo : EIATTR_TCGEN05_1CTA_USED
	.align		4
        /*0028*/ 	.byte	0x01, 0x51
	.zero		2


	//----- nvinfo : EIATTR_MAXREG_COUNT
	.align		4
        /*002c*/ 	.byte	0x03, 0x1b
        /*002e*/ 	.short	0x00ff


	//----- nvinfo : EIATTR_NUM_BARRIERS
	.align		4
        /*0030*/ 	.byte	0x02, 0x4c
        /*0032*/ 	.byte	0x07
	.zero		1


	//----- nvinfo : EIATTR_EXTERNS
	.align		4
        /*0034*/ 	.byte	0x04, 0x0f
        /*0036*/ 	.short	(.L_37 - .L_36)


	//   ....[0]....
	.align		4
.L_36:
        /*0038*/ 	.word	index@(__assertfail)


	//----- nvinfo : EIATTR_MERCURY_ISA_VERSION
	.align		4
.L_37:
        /*003c*/ 	.byte	0x03, 0x5f
        /*003e*/ 	.short	0x0101


	//----- nvinfo : EIATTR_INT_WARP_WIDE_INSTR_OFFSETS
	.align		4
        /*0040*/ 	.byte	0x04, 0x31
        /*0042*/ 	.short	(.L_39 - .L_38)


	//   ....[0]....
.L_38:
        /*0044*/ 	.word	0x00003c80


	//   ....[1]....
        /*0048*/ 	.word	0x00003cb0


	//   ....[2]....
        /*004c*/ 	.word	0x00003cd0


	//   ....[3]....
        /*0050*/ 	.word	0x00004800


	//   ....[4]....
        /*0054*/ 	.word	0x000048b0


	//----- nvinfo : EIATTR_COOP_GROUP_MASK_REGIDS
	.align		4
.L_39:
        /*0058*/ 	.byte	0x04, 0x29
        /*005a*/ 	.short	(.L_41 - .L_40)


	//   ....[0]....
.L_40:
        /*005c*/ 	.word	0xffffffff


	//   ....[1]....
        /*0060*/ 	.word	0xffffffff


	//   ....[2]....
        /*0064*/ 	.word	0xffffffff


	//   ....[3]....
        /*0068*/ 	.word	0xffffffff


	//   ....[4]....
        /*006c*/ 	.word	0xffffffff


	//   ....[5]....
        /*0070*/ 	.word	0xffffffff


	//   ....[6]....
        /*0074*/ 	.word	0xffffffff


	//   ....[7]....
        /*0078*/ 	.word	0xffffffff


	//   ....[8]....
        /*007c*/ 	.word	0xffffffff


	//   ....[9]....
        /*0080*/ 	.word	0xffffffff


	//   ....[10]....
        /*0084*/ 	.word	0xffffffff


	//   ....[11]....
        /*0088*/ 	.word	0xffffffff


	//   ....[12]....
        /*008c*/ 	.word	0xffffffff


	//   ....[13]....
        /*0090*/ 	.word	0xffffffff


	//----- nvinfo : EIATTR_COOP_GROUP_INSTR_OFFSETS
	.align		4
.L_41:
        /*0094*/ 	.byte	0x04, 0x28
        /*0096*/ 	.short	(.L_43 - .L_42)


	//   ....[0]....
.L_42:
        /*0098*/ 	.word	0x00000080


	//   ....[1]....
        /*009c*/ 	.word	0x000004e0


	//   ....[2]....
        /*00a0*/ 	.word	0x000006b0


	//   ....[3]....
        /*00a4*/ 	.word	0x000007f0


	//   ....[4]....
        /*00a8*/ 	.word	0x000008f0


	//   ....[5]....
        /*00ac*/ 	.word	0x00000a60


	//   ....[6]....
        /*00b0*/ 	.word	0x00000c00


	//   ....[7]....
        /*00b4*/ 	.word	0x00000db0


	//   ....[8]....
        /*00b8*/ 	.word	0x00001fa0


	//   ....[9]....
        /*00bc*/ 	.word	0x00002ed0


	//   ....[10]....
        /*00c0*/ 	.word	0x000030e0


	//   ....[11]....
        /*00c4*/ 	.word	0x00003110


	//   ....[12]....
        /*00c8*/ 	.word	0x00003b60


	//   ....[13]....
        /*00cc*/ 	.word	0x00003d90


	//----- nvinfo : EIATTR_VRC_CTA_INIT_COUNT
	.align		4
.L_43:
        /*00d0*/ 	.byte	0x02, 0x4a
        /*00d2*/ 	.byte	0x80
	.zero		1


	//----- nvinfo : EIATTR_SYSCALL_OFFSETS
	.align		4
        /*00d4*/ 	.byte	0x04, 0x46
        /*00d6*/ 	.short	(.L_45 - .L_44)


	//   ....[0]....
.L_44:
        /*00d8*/ 	.word	0x00005430


	//   ....[1]....
        /*00dc*/ 	.word	0x00005570


	//   ....[2]....
        /*00e0*/ 	.word	0x00005d30


	//----- nvinfo : EIATTR_MBARRIER_INSTR_OFFSETS
	.align		4
.L_45:
        /*00e4*/ 	.byte	0x04, 0x39
        /*00e6*/ 	.short	(.L_47 - .L_46)


	//   ....[0]....
.L_46:
        /*00e8*/ 	.word	0x00000600
        /*00ec*/ 	.word	0x000000ff
        /*00f0*/ 	.word	0x00000000
        /*00f4*/ 	.short	0x0100
        /*00f6*/ 	.byte	0x04
	.zero		1


	//   ....[1]....
        /*00f8*/ 	.word	0x00000610
        /*00fc*/ 	.word	0x000000ff
        /*0100*/ 	.word	0x00000028
        /*0104*/ 	.short	0x0100
        /*0106*/ 	.byte	0x04
	.zero		1


	//   ....[2]....
        /*0108*/ 	.word	0x00000620
        /*010c*/ 	.word	0x000000ff
        /*0110*/ 	.word	0x00000008
        /*0114*/ 	.short	0x0100
        /*0116*/ 	.byte	0x04
	.zero		1


	//   ....[3]....
        /*0118*/ 	.word	0x00000630
        /*011c*/ 	.word	0x000000ff
        /*0120*/ 	.word	0x00000030
        /*0124*/ 	.short	0x0100
        /*0126*/ 	.byte	0x04
	.zero		1


	//   ....[4]....
        /*0128*/ 	.word	0x00000640
        /*012c*/ 	.word	0x000000ff
        /*0130*/ 	.word	0x00000010
        /*0134*/ 	.short	0x0100
        /*0136*/ 	.byte	0x04
	.zero		1


	//   ....[5]....
        /*0138*/ 	.word	0x00000650
        /*013c*/ 	.word	0x000000ff
        /*0140*/ 	.word	0x00000038
        /*0144*/ 	.short	0x0100
        /*0146*/ 	.byte	0x04
	.zero		1


	//   ....[6]....
        /*0148*/ 	.word	0x00000660
        /*014c*/ 	.word	0x000000ff
        /*0150*/ 	.word	0x00000018
        /*0154*/ 	.short	0x0100
        /*0156*/ 	.byte	0x04
	.zero		1


	//   ....[7]....
        /*0158*/ 	.word	0x00000670
        /*015c*/ 	.word	0x000000ff
        /*0160*/ 	.word	0x00000040
        /*0164*/ 	.short	0x0100
        /*0166*/ 	.byte	0x04
	.zero		1


	//   ....[8]....
        /*0168*/ 	.word	0x00000680
        /*016c*/ 	.word	0x000000ff
        /*0170*/ 	.word	0x00000020
        /*0174*/ 	.short	0x0100
        /*0176*/ 	.byte	0x04
	.zero		1


	//   ....[9]....
        /*0178*/ 	.word	0x00000690
        /*017c*/ 	.word	0x000000ff
        /*0180*/ 	.word	0x00000048
        /*0184*/ 	.short	0x0100
        /*0186*/ 	.byte	0x04
	.zero		1


	//   ....[10]....
        /*0188*/ 	.word	0x000007c0
        /*018c*/ 	.word	0x000000ff
        /*0190*/ 	.word	0x00000050
        /*0194*/ 	.short	0x0100
        /*0196*/ 	.byte	0x04
	.zero		1


	//   ....[11]....
        /*0198*/ 	.word	0x000007d0
        /*019c*/ 	.word	0x000000ff
        /*01a0*/ 	.word	0x00000058
        /*01a4*/ 	.short	0x0100
        /*01a6*/ 	.byte	0x04
	.zero		1


	//   ....[12]....
        /*01a8*/ 	.word	0x000008c0
        /*01ac*/ 	.word	0x000000ff
        /*01b0*/ 	.word	0x00000060
        /*01b4*/ 	.short	0x0100
        /*01b6*/ 	.byte	0x06
	.zero		1


	//   ....[13]....
        /*01b8*/ 	.word	0x000008d0
        /*01bc*/ 	.word	0x000000ff
        /*01c0*/ 	.word	0x00000068
        /*01c4*/ 	.short	0x0100
        /*01c6*/ 	.byte	0x06
	.zero		1


	//   ....[14]....
        /*01c8*/ 	.word	0x00000a10
        /*01cc*/ 	.word	0x000000ff
        /*01d0*/ 	.word	0x00000070
        /*01d4*/ 	.short	0x0100
        /*01d6*/ 	.byte	0x06
	.zero		1


	//   ....[15]....
        /*01d8*/ 	.word	0x00000a20
        /*01dc*/ 	.word	0x000000ff
        /*01e0*/ 	.word	0x00000080
        /*01e4*/ 	.short	0x0100
        /*01e6*/ 	.byte	0x06
	.zero		1


	//   ....[16]....
        /*01e8*/ 	.word	0x00000a30
        /*01ec*/ 	.word	0x000000ff
        /*01f0*/ 	.word	0x00000078
        /*01f4*/ 	.short	0x0100
        /*01f6*/ 	.byte	0x06
	.zero		1


	//   ....[17]....
        /*01f8*/ 	.word	0x00000a40
        /*01fc*/ 	.word	0x000000ff
        /*0200*/ 	.word	0x00000088
        /*0204*/ 	.short	0x0100
        /*0206*/ 	.byte	0x06
	.zero		1


	//   ....[18]....
        /*0208*/ 	.word	0x00000b70
        /*020c*/ 	.word	0x000000ff
        /*0210*/ 	.word	0x00000090
        /*0214*/ 	.short	0x0100
        /*0216*/ 	.byte	0x04
	.zero		1


	//   ....[19]....
        /*0218*/ 	.word	0x00000b80
        /*021c*/ 	.word	0x000000ff
        /*0220*/ 	.word	0x000000b0
        /*0224*/ 	.short	0x0100
        /*0226*/ 	.byte	0x04
	.zero		1


	//   ....[20]....
        /*0228*/ 	.word	0x00000b90
        /*022c*/ 	.word	0x000000ff
        /*0230*/ 	.word	0x00000098
        /*0234*/ 	.short	0x0100
        /*0236*/ 	.byte	0x04
	.zero		1


	//   ....[21]....
        /*0238*/ 	.word	0x00000ba0
        /*023c*/ 	.word	0x000000ff
        /*0240*/ 	.word	0x000000b8
        /*0244*/ 	.short	0x0100
        /*0246*/ 	.byte	0x04
	.zero		1


	//   ....[22]....
        /*0248*/ 	.word	0x00000bb0
        /*024c*/ 	.word	0x000000ff
        /*0250*/ 	.word	0x000000a0
        /*0254*/ 	.short	0x0100
        /*0256*/ 	.byte	0x04
	.zero		1


	//   ....[23]....
        /*0258*/ 	.word	0x00000bc0
        /*025c*/ 	.word	0x000000ff
        /*0260*/ 	.word	0x000000c0
        /*0264*/ 	.short	0x0100
        /*0266*/ 	.byte	0x04
	.zero		1


	//   ....[24]....
        /*0268*/ 	.word	0x00000bd0
        /*026c*/ 	.word	0x000000ff
        /*0270*/ 	.word	0x000000a8
        /*0274*/ 	.short	0x0100
        /*0276*/ 	.byte	0x04
	.zero		1


	//   ....[25]....
        /*0278*/ 	.word	0x00000be0
        /*027c*/ 	.word	0x000000ff
        /*0280*/ 	.word	0x000000c8
        /*0284*/ 	.short	0x0100
        /*0286*/ 	.byte	0x04
	.zero		1


	//   ....[26]....
        /*0288*/ 	.word	0x00000cd0
        /*028c*/ 	.word	0x000000ff
        /*0290*/ 	.word	0x000000d0
        /*0294*/ 	.short	0x0100
        /*0296*/ 	.byte	0x04
	.zero		1


	//   ....[27]....
        /*0298*/ 	.word	0x00000ce0
        /*029c*/ 	.word	0x000000ff
        /*02a0*/ 	.word	0x000000e0
        /*02a4*/ 	.short	0x0100
        /*02a6*/ 	.byte	0x04
	.zero		1


	//   ....[28]....
        /*02a8*/ 	.word	0x00000cf0
        /*02ac*/ 	.word	0x000000ff
        /*02b0*/ 	.word	0x000000d8
        /*02b4*/ 	.short	0x0100
        /*02b6*/ 	.byte	0x04
	.zero		1


	//   ....[29]....
        /*02b8*/ 	.word	0x00000d00
        /*02bc*/ 	.word	0x000000ff
        /*02c0*/ 	.word	0x000000e8
        /*02c4*/ 	.short	0x0100
        /*02c6*/ 	.byte	0x04
	.zero		1


	//   ....[30]....
        /*02c8*/ 	.word	0x00001820
        /*02cc*/ 	.word	0x00000000
        /*02d0*/ 	.word	0x000000e0
        /*02d4*/ 	.short	0x010a
        /*02d6*/ 	.byte	0xff
	.zero		1


	//   ....[31]....
        /*02d8*/ 	.word	0x00001850
        /*02dc*/ 	.word	0x00000000
        /*02e0*/ 	.word	0x000000d0
        /*02e4*/ 	.short	0x0101
        /*02e6*/ 	.byte	0xff
	.zero		1


	//   ....[32]....
        /*02e8*/ 	.word	0x00001920
        /*02ec*/ 	.word	0x000000ff
        /*02f0*/ 	.word	0x00000028
        /*02f4*/ 	.short	0x010a
        /*02f6*/ 	.byte	0x04
	.zero		1


	//   ....[33]....
        /*02f8*/ 	.word	0x000019a0
        /*02fc*/ 	.word	0x000000ff
        /*0300*/ 	.word	0x00000028
        /*0304*/ 	.short	0x010a
        /*0306*/ 	.byte	0x21
	.zero		1


	//   ....[34]....
        /*0308*/ 	.word	0x00001b30
        /*030c*/ 	.word	0x000000ff
        /*0310*/ 	.word	0x00000028
        /*0314*/ 	.short	0x010a
        /*0316*/ 	.byte	0x08
	.zero		1


	//   ....[35]....
        /*0318*/ 	.word	0x00001c50
        /*031c*/ 	.word	0x000000ff
        /*0320*/ 	.word	0x00000068
        /*0324*/ 	.short	0x0101
        /*0326*/ 	.byte	0x06
	.zero		1


	//   ....[36]....
        /*0328*/ 	.word	0x00001c70
        /*032c*/ 	.word	0x000000ff
        /*0330*/ 	.word	0x00000028
        /*0334*/ 	.short	0x010a
        /*0336*/ 	.byte	0x04
	.zero		1


	//   ....[37]....
        /*0338*/ 	.word	0x00001cf0
        /*033c*/ 	.word	0x000000ff
        /*0340*/ 	.word	0x00000028
        /*0344*/ 	.short	0x010a
        /*0346*/ 	.byte	0x11
	.zero		1


	//   ....[38]....
        /*0348*/ 	.word	0x00001e80
        /*034c*/ 	.word	0x000000ff
        /*0350*/ 	.word	0x00000028
        /*0354*/ 	.short	0x010a
        /*0356*/ 	.byte	0x07
	.zero		1


	//   ....[39]....
        /*0358*/ 	.word	0x00001fd0
        /*035c*/ 	.word	0x00000003
        /*0360*/ 	.word	0x00000070
        /*0364*/ 	.short	0x010a
        /*0366*/ 	.byte	0xff
	.zero		1


	//   ....[40]....
        /*0368*/ 	.word	0x00002120
        /*036c*/ 	.word	0x00000000
        /*0370*/ 	.word	0x00000000
        /*0374*/ 	.short	0x0101
        /*0376*/ 	.byte	0xff
	.zero		1


	//   ....[41]....
        /*0378*/ 	.word	0x000026c0
        /*037c*/ 	.word	0x000000ff
        /*0380*/ 	.word	0x00000000
        /*0384*/ 	.short	0x010a
        /*0386*/ 	.byte	0x04
	.zero		1


	//   ....[42]....
        /*0388*/ 	.word	0x00002750
        /*038c*/ 	.word	0x000000ff
        /*0390*/ 	.word	0x00000000
        /*0394*/ 	.short	0x010a
        /*0396*/ 	.byte	0x05
	.zero		1


	//   ....[43]....
        /*0398*/ 	.word	0x000027e0
        /*039c*/ 	.word	0x000000ff
        /*03a0*/ 	.word	0x00000000
        /*03a4*/ 	.short	0x010a
        /*03a6*/ 	.byte	0x05
	.zero		1


	//   ....[44]....
        /*03a8*/ 	.word	0x00002870
        /*03ac*/ 	.word	0x000000ff
        /*03b0*/ 	.word	0x00000000
        /*03b4*/ 	.short	0x010a
        /*03b6*/ 	.byte	0x05
	.zero		1


	//   ....[45]....
        /*03b8*/ 	.word	0x00002910
        /*03bc*/ 	.word	0x00000000
        /*03c0*/ 	.word	0x00000000
        /*03c4*/ 	.short	0x010a
        /*03c6*/ 	.byte	0xff
	.zero		1


	//   ....[46]....
        /*03c8*/ 	.word	0x00002a30
        /*03cc*/ 	.word	0x00000002
        /*03d0*/ 	.word	0x000000d0
        /*03d4*/ 	.short	0x010a
        /*03d6*/ 	.byte	0xff
	.zero		1


	//   ....[47]....
        /*03d8*/ 	.word	0x00002aa0
        /*03dc*/ 	.word	0x00000002
        /*03e0*/ 	.word	0x00000000
        /*03e4*/ 	.short	0x0101
        /*03e6*/ 	.byte	0xff
	.zero		1


	//   ....[48]....
        /*03e8*/ 	.word	0x00002ac0
        /*03ec*/ 	.word	0x000000ff
        /*03f0*/ 	.word	0x00000080
        /*03f4*/ 	.short	0x010a
        /*03f6*/ 	.byte	0x04
	.zero		1


	//   ....[49]....
        /*03f8*/ 	.word	0x00002be0
        /*03fc*/ 	.word	0x00000002
        /*0400*/ 	.word	0x00000070
        /*0404*/ 	.short	0x010a
        /*0406*/ 	.byte	0xff
	.zero		1


	//   ....[50]....
        /*0408*/ 	.word	0x00002ce0
        /*040c*/ 	.word	0x00000002
        /*0410*/ 	.word	0x00000000
        /*0414*/ 	.short	0x0101
        /*0416*/ 	.byte	0xff
	.zero		1


	//   ....[51]....
        /*0418*/ 	.word	0x00002d70
        /*041c*/ 	.word	0x000000ff
        /*0420*/ 	.word	0x00000080
        /*0424*/ 	.short	0x0106
        /*0426*/ 	.byte	0x04
	.zero		1


	//   ....[52]....
        /*0428*/ 	.word	0x00002d90
        /*042c*/ 	.word	0x000000ff
        /*0430*/ 	.word	0x00000080
        /*0434*/ 	.short	0x010a
        /*0436*/ 	.byte	0x04
	.zero		1


	//   ....[53]....
        /*0438*/ 	.word	0x00002e20
        /*043c*/ 	.word	0x000000ff
        /*0440*/ 	.word	0x00000080
        /*0444*/ 	.short	0x0106
        /*0446*/ 	.byte	0x07
	.zero		1


	//   ....[54]....
        /*0448*/ 	.word	0x00002e60
        /*044c*/ 	.word	0x00000000
        /*0450*/ 	.word	0x00000080
        /*0454*/ 	.short	0x010a
        /*0456*/ 	.byte	0xff
	.zero		1


	//   ....[55]....
        /*0458*/ 	.word	0x000033b0
        /*045c*/ 	.word	0x00000000
        /*0460*/ 	.word	0x00000070
        /*0464*/ 	.short	0x010a
        /*0466*/ 	.byte	0xff
	.zero		1


	//   ....[56]....
        /*0468*/ 	.word	0x000034c0
        /*046c*/ 	.word	0x00000003
        /*0470*/ 	.word	0x00000000
        /*0474*/ 	.short	0x0101
        /*0476*/ 	.byte	0xff
	.zero		1


	//   ....[57]....
        /*0478*/ 	.word	0x000034d0
        /*047c*/ 	.word	0x000000ff
        /*0480*/ 	.word	0x00000000
        /*0484*/ 	.short	0x010a
        /*0486*/ 	.byte	0x04
	.zero		1


	//   ....[58]....
        /*0488*/ 	.word	0x000034f0
        /*048c*/ 	.word	0x000000ff
        /*0490*/ 	.word	0x000000b0
        /*0494*/ 	.short	0x010a
        /*0496*/ 	.byte	0x1e
	.zero		1


	//   ....[59]....
        /*0498*/ 	.word	0x000035c0
        /*049c*/ 	.word	0x000000ff
        /*04a0*/ 	.word	0x00000000
        /*04a4*/ 	.short	0x010a
        /*04a6*/ 	.byte	0x05
	.zero		1


	//   ....[60]....
        /*04a8*/ 	.word	0x00003700
        /*04ac*/ 	.word	0x000000ff
        /*04b0*/ 	.word	0x00000000
        /*04b4*/ 	.short	0x010a
        /*04b6*/ 	.byte	0x04
	.zero		1


	//   ....[61]....
        /*04b8*/ 	.word	0x00003990
        /*04bc*/ 	.word	0x000000ff
        /*04c0*/ 	.word	0x00000000
        /*04c4*/ 	.short	0x010a
        /*04c6*/ 	.byte	0x04
	.zero		1


	//   ....[62]....
        /*04c8*/ 	.word	0x00003a20
        /*04cc*/ 	.word	0x000000ff
        /*04d0*/ 	.word	0x00000000
        /*04d4*/ 	.short	0x010a
        /*04d6*/ 	.byte	0x05
	.zero		1


	//   ....[63]....
        /*04d8*/ 	.word	0x00003ab0
        /*04dc*/ 	.word	0x000000ff
        /*04e0*/ 	.word	0x00000000
        /*04e4*/ 	.short	0x010a
        /*04e6*/ 	.byte	0x05
	.zero		1


	//   ....[64]....
        /*04e8*/ 	.word	0x00003b40
        /*04ec*/ 	.word	0x000000ff
        /*04f0*/ 	.word	0x00000000
        /*04f4*/ 	.short	0x010a
        /*04f6*/ 	.byte	0x04
	.zero		1


	//   ....[65]....
        /*04f8*/ 	.word	0x00003fe0
        /*04fc*/ 	.word	0x00000007
        /*0500*/ 	.word	0x00000070
        /*0504*/ 	.short	0x010a
        /*0506*/ 	.byte	0xff
	.zero		1


	//   ....[66]....
        /*0508*/ 	.word	0x00004150
        /*050c*/ 	.word	0x00000000
        /*0510*/ 	.word	0x00000000
        /*0514*/ 	.short	0x0101
        /*0516*/ 	.byte	0xff
	.zero		1


	//   ....[67]....
        /*0518*/ 	.word	0x000045c0
        /*051c*/ 	.word	0x000000ff
        /*0520*/ 	.word	0x00000068
        /*0524*/ 	.short	0x010a
        /*0526*/ 	.byte	0x11
	.zero		1


	//   ....[68]....
        /*0528*/ 	.word	0x00004740
        /*052c*/ 	.word	0x000000ff
        /*0530*/ 	.word	0x00000058
        /*0534*/ 	.short	0x010a
        /*0536*/ 	.byte	0x11
	.zero		1


	//   ....[69]....
        /*0538*/ 	.word	0x00004950
        /*053c*/ 	.word	0x000000ff
        /*0540*/ 	.word	0x00000050
        /*0544*/ 	.short	0x010b
        /*0546*/ 	.byte	0x11
	.zero		1


	//   ....[70]....
        /*0548*/ 	.word	0x00004960
        /*054c*/ 	.word	0x000000ff
        /*0550*/ 	.word	0x00000000
        /*0554*/ 	.short	0x0101
        /*0556*/ 	.byte	0x30
	.zero		1


	//   ....[71]....
        /*0558*/ 	.word	0x000049a0
        /*055c*/ 	.word	0x00000000
        /*0560*/ 	.word	0x00000058
        /*0564*/ 	.short	0x010a
        /*0566*/ 	.byte	0xff
	.zero		1


	//   ....[72]....
        /*0568*/ 	.word	0x00004cf0
        /*056c*/ 	.word	0x00000003
        /*0570*/ 	.word	0x00000070
        /*0574*/ 	.short	0x010a
        /*0576*/ 	.byte	0xff
	.zero		1


	//   ....[73]....
        /*0578*/ 	.word	0x00004e70
        /*057c*/ 	.word	0x00000000
        /*0580*/ 	.word	0x00000000
        /*0584*/ 	.short	0x0101
        /*0586*/ 	.byte	0xff
	.zero		1


	//   ....[74]....
        /*0588*/ 	.word	0x00005910
        /*058c*/ 	.word	0x000000ff
        /*0590*/ 	.word	0x00000050
        /*0594*/ 	.short	0x010a
        /*0596*/ 	.byte	0x2c
	.zero		1


	//   ....[75]....
        /*0598*/ 	.word	0x00005920
        /*059c*/ 	.word	0x00000016
        /*05a0*/ 	.word	0x00000090
        /*05a4*/ 	.short	0x010a
        /*05a6*/ 	.byte	0xff
	.zero		1


	//   ....[76]....
        /*05a8*/ 	.word	0x00005ab0
        /*05ac*/ 	.word	0x000000ff
        /*05b0*/ 	.word	0x00000050
        /*05b4*/ 	.short	0x010a
        /*05b6*/ 	.byte	0x2c
	.zero		1


	//   ....[77]....
        /*05b8*/ 	.word	0x00005bb0
        /*05bc*/ 	.word	0x000000ff
        /*05c0*/ 	.word	0x00000000
        /*05c4*/ 	.short	0x0101
        /*05c6*/ 	.byte	0x04
	.zero		1


	//   ....[78]....
        /*05c8*/ 	.word	0x00005c10
        /*05cc*/ 	.word	0x00000016
        /*05d0*/ 	.word	0x00000090
        /*05d4*/ 	.short	0x010a
        /*05d6*/ 	.byte	0xff
	.zero		1


	//   ....[79]....
        /*05d8*/ 	.word	0x00006070
        /*05dc*/ 	.word	0x000000ff
        /*05e0*/ 	.word	0x00000000
        /*05e4*/ 	.short	0x0101
        /*05e6*/ 	.byte	0x04
	.zero		1


	//   ....[80]....
        /*05e8*/ 	.word	0x00007160
        /*05ec*/ 	.word	0x00000000
        /*05f0*/ 	.word	0x000000e0
        /*05f4*/ 	.short	0x010a
        /*05f6*/ 	.byte	0xff
	.zero		1


	//   ....[81]....
        /*05f8*/ 	.word	0x000071c0
        /*05fc*/ 	.word	0x00000000
        /*0600*/ 	.word	0x00000028
        /*0604*/ 	.short	0x010a
        /*0606*/ 	.byte	0xff
	.zero		1


	//   ....[82]....
        /*0608*/ 	.word	0x00007220
        /*060c*/ 	.word	0x00000000
        /*0610*/ 	.word	0x00000028
        /*0614*/ 	.short	0x010a
        /*0616*/ 	.byte	0xff
	.zero		1


	//   ....[83]....
        /*0618*/ 	.word	0x00007270
        /*061c*/ 	.word	0x00000003
        /*0620*/ 	.word	0x00000070
        /*0624*/ 	.short	0x010a
        /*0626*/ 	.byte	0xff
	.zero		1


	//   ....[84]....
        /*0628*/ 	.word	0x000072d0
        /*062c*/ 	.word	0x00000000
        /*0630*/ 	.word	0x00000000
        /*0634*/ 	.short	0x010a
        /*0636*/ 	.byte	0xff
	.zero		1


	//   ....[85]....
        /*0638*/ 	.word	0x00007330
        /*063c*/ 	.word	0x00000000
        /*0640*/ 	.word	0x00000000
        /*0644*/ 	.short	0x010a
        /*0646*/ 	.byte	0xff
	.zero		1


	//   ....[86]....
        /*0648*/ 	.word	0x00007390
        /*064c*/ 	.word	0x00000000
        /*0650*/ 	.word	0x00000000
        /*0654*/ 	.short	0x010a
        /*0656*/ 	.byte	0xff
	.zero		1


	//   ....[87]....
        /*0658*/ 	.word	0x000073f0
        /*065c*/ 	.word	0x00000000
        /*0660*/ 	.word	0x00000000
        /*0664*/ 	.short	0x010a
        /*0666*/ 	.byte	0xff
	.zero		1


	//   ....[88]....
        /*0668*/ 	.word	0x00007440
        /*066c*/ 	.word	0x00000002
        /*0670*/ 	.word	0x000000d0
        /*0674*/ 	.short	0x010a
        /*0676*/ 	.byte	0xff
	.zero		1


	//   ....[89]....
        /*0678*/ 	.word	0x000074a0
        /*067c*/ 	.word	0x00000002
        /*0680*/ 	.word	0x00000080
        /*0684*/ 	.short	0x010a
        /*0686*/ 	.byte	0xff
	.zero		1


	//   ....[90]....
        /*0688*/ 	.word	0x000074f0
        /*068c*/ 	.word	0x00000002
        /*0690*/ 	.word	0x00000070
        /*0694*/ 	.short	0x010a
        /*0696*/ 	.byte	0xff
	.zero		1


	//   ....[91]....
        /*0698*/ 	.word	0x00007550
        /*069c*/ 	.word	0x00000000
        /*06a0*/ 	.word	0x00000080
        /*06a4*/ 	.short	0x010a
        /*06a6*/ 	.byte	0xff
	.zero		1


	//   ....[92]....
        /*06a8*/ 	.word	0x000075a0
        /*06ac*/ 	.word	0x00000000
        /*06b0*/ 	.word	0x00000070
        /*06b4*/ 	.short	0x010a
        /*06b6*/ 	.byte	0xff
	.zero		1


	//   ....[93]....
        /*06b8*/ 	.word	0x00007600
        /*06bc*/ 	.word	0x00000002
        /*06c0*/ 	.word	0x000000b0
        /*06c4*/ 	.short	0x010a
        /*06c6*/ 	.byte	0xff
	.zero		1


	//   ....[94]....
        /*06c8*/ 	.word	0x00007660
        /*06cc*/ 	.word	0x00000000
        /*06d0*/ 	.word	0x00000000
        /*06d4*/ 	.short	0x010a
        /*06d6*/ 	.byte	0xff
	.zero		1


	//   ....[95]....
        /*06d8*/ 	.word	0x000076c0
        /*06dc*/ 	.word	0x00000000
        /*06e0*/ 	.word	0x00000000
        /*06e4*/ 	.short	0x010a
        /*06e6*/ 	.byte	0xff
	.zero		1


	//   ....[96]....
        /*06e8*/ 	.word	0x00007720
        /*06ec*/ 	.word	0x00000000
        /*06f0*/ 	.word	0x00000000
        /*06f4*/ 	.short	0x010a
        /*06f6*/ 	.byte	0xff
	.zero		1


	//   ....[97]....
        /*06f8*/ 	.word	0x00007780
        /*06fc*/ 	.word	0x00000000
        /*0700*/ 	.word	0x00000000
        /*0704*/ 	.short	0x010a
        /*0706*/ 	.byte	0xff
	.zero		1


	//   ....[98]....
        /*0708*/ 	.word	0x000077e0
        /*070c*/ 	.word	0x00000000
        /*0710*/ 	.word	0x00000000
        /*0714*/ 	.short	0x010a
        /*0716*/ 	.byte	0xff
	.zero		1


	//   ....[99]....
        /*0718*/ 	.word	0x00007830
        /*071c*/ 	.word	0x00000007
        /*0720*/ 	.word	0x00000070
        /*0724*/ 	.short	0x010a
        /*0726*/ 	.byte	0xff
	.zero		1


	//   ....[100]....
        /*0728*/ 	.word	0x00007890
        /*072c*/ 	.word	0x00000000
        /*0730*/ 	.word	0x00000068
        /*0734*/ 	.short	0x010a
        /*0736*/ 	.byte	0xff
	.zero		1


	//   ....[101]....
        /*0738*/ 	.word	0x000078f0
        /*073c*/ 	.word	0x00000000
        /*0740*/ 	.word	0x00000058
        /*0744*/ 	.short	0x010a
        /*0746*/ 	.byte	0xff
	.zero		1


	//   ....[102]....
        /*0748*/ 	.word	0x00007940
        /*074c*/ 	.word	0x00000003
        /*0750*/ 	.word	0x00000070
        /*0754*/ 	.short	0x010a
        /*0756*/ 	.byte	0xff
	.zero		1


	//   ....[103]....
        /*0758*/ 	.word	0x000079a0
        /*075c*/ 	.word	0x00000000
        /*0760*/ 	.word	0x00000050
        /*0764*/ 	.short	0x010a
        /*0766*/ 	.byte	0xff
	.zero		1


	//   ....[104]....
        /*0768*/ 	.word	0x000079f0
        /*076c*/ 	.word	0x00000016
        /*0770*/ 	.word	0x00000090
        /*0774*/ 	.short	0x010a
        /*0776*/ 	.byte	0xff
	.zero		1


	//----- nvinfo : EIATTR_NUM_MBARRIERS
	.align		4
.L_47:
        /*0778*/ 	.byte	0x03, 0x38
        /*077a*/ 	.short	0x001e


	//----- nvinfo : EIATTR_EXIT_INSTR_OFFSETS
	.align		4
        /*077c*/ 	.byte	0x04, 0x1c
        /*077e*/ 	.short	(.L_49 - .L_48)


	//   ....[0]....
.L_48:
        /*0780*/ 	.word	0x00002940


	//   ....[1]....
        /*0784*/ 	.word	0x00002e30


	//   ....[2]....
        /*0788*/ 	.word	0x00002e90


	//   ....[3]....
        /*078c*/ 	.word	0x00003da0


	//   ....[4]....
        /*0790*/ 	.word	0x000049d0


	//   ....[5]....
        /*0794*/ 	.word	0x00004a10


	//   ....[6]....
        /*0798*/ 	.word	0x00007150


	//----- nvinfo : EIATTR_MAX_THREADS
	.align		4
.L_49:
        /*079c*/ 	.byte	0x04, 0x05
        /*079e*/ 	.short	(.L_51 - .L_50)
.L_50:
        /*07a0*/ 	.word	0x00000100
        /*07a4*/ 	.word	0x00000001
        /*07a8*/ 	.word	0x00000001


	//----- nvinfo : EIATTR_CRS_STACK_SIZE
	.align		4
.L_51:
        /*07ac*/ 	.byte	0x04, 0x1e
        /*07ae*/ 	.short	(.L_53 - .L_52)
.L_52:
        /*07b0*/ 	.word	0x00000000


	//----- nvinfo : EIATTR_CBANK_PARAM_SIZE
	.align		4
.L_53:
        /*07b4*/ 	.byte	0x03, 0x19
        /*07b6*/ 	.short	0x0800


	//----- nvinfo : EIATTR_PARAM_CBANK
	.align		4
        /*07b8*/ 	.byte	0x04, 0x0a
        /*07ba*/ 	.short	(.L_55 - .L_54)
	.align		4
.L_54:
        /*07bc*/ 	.word	index@(.nv.constant0._ZN7cutlass13device_kernelINS_4gemm6kernel13GemmUniversalIN4cute5tupleIJiiiiEEENS1_10collective13CollectiveMmaINS1_35MainloopSm100TmaUmmaWarpSpecializedILi5ELi2ELi4ENS5_IJNS4_1CILi1EEENSA_ILi2EEESB_EEEEENS5_IJNSA_ILi128EEENSA_ILi64EEESF_EEEaNS5_IJlSB_lEEEaSI_NS4_8TiledMMAINS4_8MMA_AtomIJNS4_15SM100_MMA_S8_SSIaaiLi128ELi64ELNS4_4UMMA5MajorE0ELSN_0ELNSM_8SaturateE0EEEEEENS4_6LayoutINS5_IJSB_SB_SB_EEENS5_IJNSA_ILi0EEEST_ST_EEEEENS5_IJNS4_10UnderscoreESW_SW_EEEEENS4_23SM90_TMA_LOAD_MULTICASTENS4_14ComposedLayoutINS4_7SwizzleILi3ELi4ELi3EEENS4_18smem_ptr_flag_bitsILi8EEENSR_INS5_IJNSA_ILi8EEESF_EEENS5_IJSF_SB_EEEEEEEvNS4_8identityENS4_13SM90_TMA_LOADES19_vS1A_EENS_8epilogue10collective18CollectiveEpilogueINS1D_23Sm100TmaWarpSpecializedILi1ELi1ELi64ELb0ELb0EEEJSH_NS5_IJNSR_ISF_SB_EENSR_ISG_SB_EEEEEaSI_aSI_NS1D_6fusion15FusionCallbacksIS1H_NS1L_17LinearCombinationIaiaiLNS_15FloatRoundStyleE2EEESH_S1K_JEEENS4_5SM1004TMEM4LOAD26SM100_TMEM_LOAD_32dp32b64xES1B_NS10_INS11_ILi2ELi4ELi3EEES14_NSR_INS5_IJS15_SG_EEENS5_IJSG_SB_EEEEEEENS4_39AutoVectorizingCopyWithAssumedAlignmentILi128EEENS4_14SM90_TMA_STOREES1Z_S21_S21_EEEvvEEEEvNT_6ParamsE)
        /*07c0*/ 	.short	0x0380
        /*07c2*/ 	.short	0x0800


	//----- nvinfo : EIATTR_SW_WAR
	.align		4
.L_55:
        /*07c4*/ 	.byte	0x04, 0x36
        /*07c6*/ 	.short	(.L_57 - .L_56)
.L_56:
        /*07c8*/ 	.word	0x00000008
.L_57:


//--------------------- .nv.callgraph             --------------------------
	.section	.nv.callgraph,"",@"SHT_CUDA_CALLGRAPH"
	.align	4
	.sectionentsize	8
	.align		4
        /*0000*/ 	.word	0x00000000
	.align		4
        /*0004*/ 	.word	0xffffffff
	.align		4
        /*0008*/ 	.word	index@(_ZN7cutlass13device_kernelINS_4gemm6kernel13GemmUniversalIN4cute5tupleIJiiiiEEENS1_10collective13CollectiveMmaINS1_35MainloopSm100TmaUmmaWarpSpecializedILi5ELi2ELi4ENS5_IJNS4_1CILi1EEENSA_ILi2EEESB_EEEEENS5_IJNSA_ILi128EEENSA_ILi64EEESF_EEEaNS5_IJlSB_lEEEaSI_NS4_8TiledMMAINS4_8MMA_AtomIJNS4_15SM100_MMA_S8_SSIaaiLi128ELi64ELNS4_4UMMA5MajorE0ELSN_0ELNSM_8SaturateE0EEEEEENS4_6LayoutINS5_IJSB_SB_SB_EEENS5_IJNSA_ILi0EEEST_ST_EEEEENS5_IJNS4_10UnderscoreESW_SW_EEEEENS4_23SM90_TMA_LOAD_MULTICASTENS4_14ComposedLayoutINS4_7SwizzleILi3ELi4ELi3EEENS4_18smem_ptr_flag_bitsILi8EEENSR_INS5_IJNSA_ILi8EEESF_EEENS5_IJSF_SB_EEEEEEEvNS4_8identityENS4_13SM90_TMA_LOADES19_vS1A_EENS_8epilogue10collective18CollectiveEpilogueINS1D_23Sm100TmaWarpSpecializedILi1ELi1ELi64ELb0ELb0EEEJSH_NS5_IJNSR_ISF_SB_EENSR_ISG_SB_EEEEEaSI_aSI_NS1D_6fusion15FusionCallbacksIS1H_NS1L_17LinearCombinationIaiaiLNS_15FloatRoundStyleE2EEESH_S1K_JEEENS4_5SM1004TMEM4LOAD26SM100_TMEM_LOAD_32dp32b64xES1B_NS10_INS11_ILi2ELi4ELi3EEES14_NSR_INS5_IJS15_SG_EEENS5_IJSG_SB_EEEEEEENS4_39AutoVectorizingCopyWithAssumedAlignmentILi128EEENS4_14SM90_TMA_STOREES1Z_S21_S21_EEEvvEEEEvNT_6ParamsE)
	.align		4
        /*000c*/ 	.word	index@(__assertfail)
	.align		4
        /*0010*/ 	.word	0x00000000
	.align		4
        /*0014*/ 	.word	0xfffffffe
	.align		4
        /*0018*/ 	.word	0x00000000
	.align		4
        /*001c*/ 	.word	0xfffffffd
	.align		4
        /*0020*/ 	.word	0x00000000
	.align		4
        /*0024*/ 	.word	0xfffffffc


//--------------------- .nv.constant4             --------------------------
	.section	.nv.constant4,"a",@progbits
	.align	8
	.align		8
.nv.constant4:
        /*0000*/ 	.dword	__assertfail
	.align		8
        /*0008*/ 	.dword	__unnamed_1
	.align		8
        /*0010*/ 	.dword	__unnamed_2
	.align		8
        /*0018*/ 	.dword	_ZN40_INTERNAL_dd19b1e1_4_k_cu_001ada59_107384cuda3std3__45__cpo5beginE
	.align		8
        /*0020*/ 	.dword	_ZN40_INTERNAL_dd19b1e1_4_k_cu_001ada59_107384cuda3std3__45__cpo3endE
	.align		8
        /*0028*/ 	.dword	_ZN40_INTERNAL_dd19b1e1_4_k_cu_001ada59_107384cuda3std3__45__cpo6cbeginE
	.align		8
        /*0030*/ 	.dword	_ZN40_INTERNAL_dd19b1e1_4_k_cu_001ada59_107384cuda3std3__45__cpo4cendE
	.align		8
        /*0038*/ 	.dword	_ZN40_INTERNAL_dd19b1e1_4_k_cu_001ada59_107384cuda3std3__442_GLOBAL__N__dd19b1e1_4_k_cu_001ada59_107386ignoreE
	.align		8
        /*0040*/ 	.dword	_ZN40_INTERNAL_dd19b1e1_4_k_cu_001ada59_107384cuda3std3__419piecewise_constructE
	.align		8
        /*0048*/ 	.dword	_ZN40_INTERNAL_dd19b1e1_4_k_cu_001ada59_107384cuda3std3__48in_placeE
	.align		8
        /*0050*/ 	.dword	_ZN40_INTERNAL_dd19b1e1_4_k_cu_001ada59_107384cuda3std6ranges3__45__cpo4swapE
	.align		8
        /*0058*/ 	.dword	_ZN40_INTERNAL_dd19b1e1_4_k_cu_001ada59_107384cuda3std6ranges3__45__cpo9iter_moveE
	.align		8
        /*0060*/ 	.dword	_ZN40_INTERNAL_dd19b1e1_4_k_cu_001ada59_107384cute7productE
	.align		8
        /*0068*/ 	.dword	_ZN40_INTERNAL_dd19b1e1_4_k_cu_001ada59_107384cute1_E
	.align		8
        /*0070*/ 	.dword	$str$25
	.align		8
        /*0078*/ 	.dword	$str$26
	.align		8
        /*0080*/ 	.dword	$str$27
	.align		8
        /*0088*/ 	.dword	$str$28


//--------------------- .text._ZN7cutlass13device_kernelINS_4gemm6kernel13GemmUniversalIN4cute5tupleIJiiiiEEENS1_10collective13CollectiveMmaINS1_35MainloopSm100TmaUmmaWarpSpecializedILi5ELi2ELi4ENS5_IJNS4_1CILi1EEENSA_ILi2EEESB_EEEEENS5_IJNSA_ILi128EEENSA_ILi64EEESF_EEEaNS5_IJlSB_lEEEaSI_NS4_8TiledMMAINS4_8MMA_AtomIJNS4_15SM100_MMA_S8_SSIaaiLi128ELi64ELNS4_4UMMA5MajorE0ELSN_0ELNSM_8SaturateE0EEEEEENS4_6LayoutINS5_IJSB_SB_SB_EEENS5_IJNSA_ILi0EEEST_ST_EEEEENS5_IJNS4_10UnderscoreESW_SW_EEEEENS4_23SM90_TMA_LOAD_MULTICASTENS4_14ComposedLayoutINS4_7SwizzleILi3ELi4ELi3EEENS4_18smem_ptr_flag_bitsILi8EEENSR_INS5_IJNSA_ILi8EEESF_EEENS5_IJSF_SB_EEEEEEEvNS4_8identityENS4_13SM90_TMA_LOADES19_vS1A_EENS_8epilogue10collective18CollectiveEpilogueINS1D_23Sm100TmaWarpSpecializedILi1ELi1ELi64ELb0ELb0EEEJSH_NS5_IJNSR_ISF_SB_EENSR_ISG_SB_EEEEEaSI_aSI_NS1D_6fusion15FusionCallbacksIS1H_NS1L_17LinearCombinationIaiaiLNS_15FloatRoundStyleE2EEESH_S1K_JEEENS4_5SM1004TMEM4LOAD26SM100_TMEM_LOAD_32dp32b64xES1B_NS10_INS11_ILi2ELi4ELi3EEES14_NSR_INS5_IJS15_SG_EEENS5_IJSG_SB_EEEEEEENS4_39AutoVectorizingCopyWithAssumedAlignmentILi128EEENS4_14SM90_TMA_STOREES1Z_S21_S21_EEEvvEEEEvNT_6ParamsE --------------------------
	.section	.text._ZN7cutlass13device_kernelINS_4gemm6kernel13GemmUniversalIN4cute5tupleIJiiiiEEENS1_10collective13CollectiveMmaINS1_35MainloopSm100TmaUmmaWarpSpecializedILi5ELi2ELi4ENS5_IJNS4_1CILi1EEENSA_ILi2EEESB_EEEEENS5_IJNSA_ILi128EEENSA_ILi64EEESF_EEEaNS5_IJlSB_lEEEaSI_NS4_8TiledMMAINS4_8MMA_AtomIJNS4_15SM100_MMA_S8_SSIaaiLi128ELi64ELNS4_4UMMA5MajorE0ELSN_0ELNSM_8SaturateE0EEEEEENS4_6LayoutINS5_IJSB_SB_SB_EEENS5_IJNSA_ILi0EEEST_ST_EEEEENS5_IJNS4_10UnderscoreESW_SW_EEEEENS4_23SM90_TMA_LOAD_MULTICASTENS4_14ComposedLayoutINS4_7SwizzleILi3ELi4ELi3EEENS4_18smem_ptr_flag_bitsILi8EEENSR_INS5_IJNSA_ILi8EEESF_EEENS5_IJSF_SB_EEEEEEEvNS4_8identityENS4_13SM90_TMA_LOADES19_vS1A_EENS_8epilogue10collective18CollectiveEpilogueINS1D_23Sm100TmaWarpSpecializedILi1ELi1ELi64ELb0ELb0EEEJSH_NS5_IJNSR_ISF_SB_EENSR_ISG_SB_EEEEEaSI_aSI_NS1D_6fusion15FusionCallbacksIS1H_NS1L_17LinearCombinationIaiaiLNS_15FloatRoundStyleE2EEESH_S1K_JEEENS4_5SM1004TMEM4LOAD26SM100_TMEM_LOAD_32dp32b64xES1B_NS10_INS11_ILi2ELi4ELi3EEES14_NSR_INS5_IJS15_SG_EEENS5_IJSG_SB_EEEEEEENS4_39AutoVectorizingCopyWithAssumedAlignmentILi128EEENS4_14SM90_TMA_STOREES1Z_S21_S21_EEEvvEEEEvNT_6ParamsE,"ax",@progbits
	.align	128
.text._ZN7cutlass13device_kernelINS_4gemm6kernel13GemmUniversalIN4cute5tupleIJiiiiEEENS1_10collective13CollectiveMmaINS1_35MainloopSm100TmaUmmaWarpSpecializedILi5ELi2ELi4ENS5_IJNS4_1CILi1EEENSA_ILi2EEESB_EEEEENS5_IJNSA_ILi128EEENSA_ILi64EEESF_EEEaNS5_IJlSB_lEEEaSI_NS4_8TiledMMAINS4_8MMA_AtomIJNS4_15SM100_MMA_S8_SSIaaiLi128ELi64ELNS4_4UMMA5MajorE0ELSN_0ELNSM_8SaturateE0EEEEEENS4_6LayoutINS5_IJSB_SB_SB_EEENS5_IJNSA_ILi0EEEST_ST_EEEEENS5_IJNS4_10UnderscoreESW_SW_EEEEENS4_23SM90_TMA_LOAD_MULTICASTENS4_14ComposedLayoutINS4_7SwizzleILi3ELi4ELi3EEENS4_18smem_ptr_flag_bitsILi8EEENSR_INS5_IJNSA_ILi8EEESF_EEENS5_IJSF_SB_EEEEEEEvNS4_8identityENS4_13SM90_TMA_LOADES19_vS1A_EENS_8epilogue10collective18CollectiveEpilogueINS1D_23Sm100TmaWarpSpecializedILi1ELi1ELi64ELb0ELb0EEEJSH_NS5_IJNSR_ISF_SB_EENSR_ISG_SB_EEEEEaSI_aSI_NS1D_6fusion15FusionCallbacksIS1H_NS1L_17LinearCombinationIaiaiLNS_15FloatRoundStyleE2EEESH_S1K_JEEENS4_5SM1004TMEM4LOAD26SM100_TMEM_LOAD_32dp32b64xES1B_NS10_INS11_ILi2ELi4ELi3EEES14_NSR_INS5_IJS15_SG_EEENS5_IJSG_SB_EEEEEEENS4_39AutoVectorizingCopyWithAssumedAlignmentILi128EEENS4_14SM90_TMA_STOREES1Z_S21_S21_EEEvvEEEEvNT_6ParamsE:
        .type           _ZN7cutlass13device_kernelINS_4gemm6kernel13GemmUniversalIN4cute5tupleIJiiiiEEENS1_10collective13CollectiveMmaINS1_35MainloopSm100TmaUmmaWarpSpecializedILi5ELi2ELi4ENS5_IJNS4_1CILi1EEENSA_ILi2EEESB_EEEEENS5_IJNSA_ILi128EEENSA_ILi64EEESF_EEEaNS5_IJlSB_lEEEaSI_NS4_8TiledMMAINS4_8MMA_AtomIJNS4_15SM100_MMA_S8_SSIaaiLi128ELi64ELNS4_4UMMA5MajorE0ELSN_0ELNSM_8SaturateE0EEEEEENS4_6LayoutINS5_IJSB_SB_SB_EEENS5_IJNSA_ILi0EEEST_ST_EEEEENS5_IJNS4_10UnderscoreESW_SW_EEEEENS4_23SM90_TMA_LOAD_MULTICASTENS4_14ComposedLayoutINS4_7SwizzleILi3ELi4ELi3EEENS4_18smem_ptr_flag_bitsILi8EEENSR_INS5_IJNSA_ILi8EEESF_EEENS5_IJSF_SB_EEEEEEEvNS4_8identityENS4_13SM90_TMA_LOADES19_vS1A_EENS_8epilogue10collective18CollectiveEpilogueINS1D_23Sm100TmaWarpSpecializedILi1ELi1ELi64ELb0ELb0EEEJSH_NS5_IJNSR_ISF_SB_EENSR_ISG_SB_EEEEEaSI_aSI_NS1D_6fusion15FusionCallbacksIS1H_NS1L_17LinearCombinationIaiaiLNS_15FloatRoundStyleE2EEESH_S1K_JEEENS4_5SM1004TMEM4LOAD26SM100_TMEM_LOAD_32dp32b64xES1B_NS10_INS11_ILi2ELi4ELi3EEES14_NSR_INS5_IJS15_SG_EEENS5_IJSG_SB_EEEEEEENS4_39AutoVectorizingCopyWithAssumedAlignmentILi128EEENS4_14SM90_TMA_STOREES1Z_S21_S21_EEEvvEEEEvNT_6ParamsE,@function
        .size           _ZN7cutlass13device_kernelINS_4gemm6kernel13GemmUniversalIN4cute5tupleIJiiiiEEENS1_10collective13CollectiveMmaINS1_35MainloopSm100TmaUmmaWarpSpecializedILi5ELi2ELi4ENS5_IJNS4_1CILi1EEENSA_ILi2EEESB_EEEEENS5_IJNSA_ILi128EEENSA_ILi64EEESF_EEEaNS5_IJlSB_lEEEaSI_NS4_8TiledMMAINS4_8MMA_AtomIJNS4_15SM100_MMA_S8_SSIaaiLi128ELi64ELNS4_4UMMA5MajorE0ELSN_0ELNSM_8SaturateE0EEEEEENS4_6LayoutINS5_IJSB_SB_SB_EEENS5_IJNSA_ILi0EEEST_ST_EEEEENS5_IJNS4_10UnderscoreESW_SW_EEEEENS4_23SM90_TMA_LOAD_MULTICASTENS4_14ComposedLayoutINS4_7SwizzleILi3ELi4ELi3EEENS4_18smem_ptr_flag_bitsILi8EEENSR_INS5_IJNSA_ILi8EEESF_EEENS5_IJSF_SB_EEEEEEEvNS4_8identityENS4_13SM90_TMA_LOADES19_vS1A_EENS_8epilogue10collective18CollectiveEpilogueINS1D_23Sm100TmaWarpSpecializedILi1ELi1ELi64ELb0ELb0EEEJSH_NS5_IJNSR_ISF_SB_EENSR_ISG_SB_EEEEEaSI_aSI_NS1D_6fusion15FusionCallbacksIS1H_NS1L_17LinearCombinationIaiaiLNS_15FloatRoundStyleE2EEESH_S1K_JEEENS4_5SM1004TMEM4LOAD26SM100_TMEM_LOAD_32dp32b64xES1B_NS10_INS11_ILi2ELi4ELi3EEES14_NSR_INS5_IJS15_SG_EEENS5_IJSG_SB_EEEEEEENS4_39AutoVectorizingCopyWithAssumedAlignmentILi128EEENS4_14SM90_TMA_STOREES1Z_S21_S21_EEEvvEEEEvNT_6ParamsE,(.L_x_138 - _ZN7cutlass13device_kernelINS_4gemm6kernel13GemmUniversalIN4cute5tupleIJiiiiEEENS1_10collective13CollectiveMmaINS1_35MainloopSm100TmaUmmaWarpSpecializedILi5ELi2ELi4ENS5_IJNS4_1CILi1EEENSA_ILi2EEESB_EEEEENS5_IJNSA_ILi128EEENSA_ILi64EEESF_EEEaNS5_IJlSB_lEEEaSI_NS4_8TiledMMAINS4_8MMA_AtomIJNS4_15SM100_MMA_S8_SSIaaiLi128ELi64ELNS4_4UMMA5MajorE0ELSN_0ELNSM_8SaturateE0EEEEEENS4_6LayoutINS5_IJSB_SB_SB_EEENS5_IJNSA_ILi0EEEST_ST_EEEEENS5_IJNS4_10UnderscoreESW_SW_EEEEENS4_23SM90_TMA_LOAD_MULTICASTENS4_14ComposedLayoutINS4_7SwizzleILi3ELi4ELi3EEENS4_18smem_ptr_flag_bitsILi8EEENSR_INS5_IJNSA_ILi8EEESF_EEENS5_IJSF_SB_EEEEEEEvNS4_8identityENS4_13SM90_TMA_LOADES19_vS1A_EENS_8epilogue10collective18CollectiveEpilogueINS1D_23Sm100TmaWarpSpecializedILi1ELi1ELi64ELb0ELb0EEEJSH_NS5_IJNSR_ISF_SB_EENSR_ISG_SB_EEEEEaSI_aSI_NS1D_6fusion15FusionCallbacksIS1H_NS1L_17LinearCombinationIaiaiLNS_15FloatRoundStyleE2EEESH_S1K_JEEENS4_5SM1004TMEM4LOAD26SM100_TMEM_LOAD_32dp32b64xES1B_NS10_INS11_ILi2ELi4ELi3EEES14_NSR_INS5_IJS15_SG_EEENS5_IJSG_SB_EEEEEEENS4_39AutoVectorizingCopyWithAssumedAlignmentILi128EEENS4_14SM90_TMA_STOREES1Z_S21_S21_EEEvvEEEEvNT_6ParamsE)
        .other          _ZN7cutlass13device_kernelINS_4gemm6kernel13GemmUniversalIN4cute5tupleIJiiiiEEENS1_10collective13CollectiveMmaINS1_35MainloopSm100TmaUmmaWarpSpecializedILi5ELi2ELi4ENS5_IJNS4_1CILi1EEENSA_ILi2EEESB_EEEEENS5_IJNSA_ILi128EEENSA_ILi64EEESF_EEEaNS5_IJlSB_lEEEaSI_NS4_8TiledMMAINS4_8MMA_AtomIJNS4_15SM100_MMA_S8_SSIaaiLi128ELi64ELNS4_4UMMA5MajorE0ELSN_0ELNSM_8SaturateE0EEEEEENS4_6LayoutINS5_IJSB_SB_SB_EEENS5_IJNSA_ILi0EEEST_ST_EEEEENS5_IJNS4_10UnderscoreESW_SW_EEEEENS4_23SM90_TMA_LOAD_MULTICASTENS4_14ComposedLayoutINS4_7SwizzleILi3ELi4ELi3EEENS4_18smem_ptr_flag_bitsILi8EEENSR_INS5_IJNSA_ILi8EEESF_EEENS5_IJSF_SB_EEEEEEEvNS4_8identityENS4_13SM90_TMA_LOADES19_vS1A_EENS_8epilogue10collective18CollectiveEpilogueINS1D_23Sm100TmaWarpSpecializedILi1ELi1ELi64ELb0ELb0EEEJSH_NS5_IJNSR_ISF_SB_EENSR_ISG_SB_EEEEEaSI_aSI_NS1D_6fusion15FusionCallbacksIS1H_NS1L_17LinearCombinationIaiaiLNS_15FloatRoundStyleE2EEESH_S1K_JEEENS4_5SM1004TMEM4LOAD26SM100_TMEM_LOAD_32dp32b64xES1B_NS10_INS11_ILi2ELi4ELi3EEES14_NSR_INS5_IJS15_SG_EEENS5_IJSG_SB_EEEEEEENS4_39AutoVectorizingCopyWithAssumedAlignmentILi128EEENS4_14SM90_TMA_STOREES1Z_S21_S21_EEEvvEEEEvNT_6ParamsE,@"STO_CUDA_ENTRY STV_DEFAULT"
_ZN7cutlass13device_kernelINS_4gemm6kernel13GemmUniversalIN4cute5tupleIJiiiiEEENS1_10collective13CollectiveMmaINS1_35MainloopSm100TmaUmmaWarpSpecializedILi5ELi2ELi4ENS5_IJNS4_1CILi1EEENSA_ILi2EEESB_EEEEENS5_IJNSA_ILi128EEENSA_ILi64EEESF_EEEaNS5_IJlSB_lEEEaSI_NS4_8TiledMMAINS4_8MMA_AtomIJNS4_15SM100_MMA_S8_SSIaaiLi128ELi64ELNS4_4UMMA5MajorE0ELSN_0ELNSM_8SaturateE0EEEEEENS4_6LayoutINS5_IJSB_SB_SB_EEENS5_IJNSA_ILi0EEEST_ST_EEEEENS5_IJNS4_10UnderscoreESW_SW_EEEEENS4_23SM90_TMA_LOAD_MULTICASTENS4_14ComposedLayoutINS4_7SwizzleILi3ELi4ELi3EEENS4_18smem_ptr_flag_bitsILi8EEENSR_INS5_IJNSA_ILi8EEESF_EEENS5_IJSF_SB_EEEEEEEvNS4_8identityENS4_13SM90_TMA_LOADES19_vS1A_EENS_8epilogue10collective18CollectiveEpilogueINS1D_23Sm100TmaWarpSpecializedILi1ELi1ELi64ELb0ELb0EEEJSH_NS5_IJNSR_ISF_SB_EENSR_ISG_SB_EEEEEaSI_aSI_NS1D_6fusion15FusionCallbacksIS1H_NS1L_17LinearCombinationIaiaiLNS_15FloatRoundStyleE2EEESH_S1K_JEEENS4_5SM1004TMEM4LOAD26SM100_TMEM_LOAD_32dp32b64xES1B_NS10_INS11_ILi2ELi4ELi3EEES14_NSR_INS5_IJS15_SG_EEENS5_IJSG_SB_EEEEEEENS4_39AutoVectorizingCopyWithAssumedAlignmentILi128EEENS4_14SM90_TMA_STOREES1Z_S21_S21_EEEvvEEEEvNT_6ParamsE:
[----:B------:R-:W1:Y:S01]  /*0000*/  LDC R1, c[0x0][0x37c] ;  /* 0x0000df00ff017b82 */ /* 0x000e620000000800 */
[----:B------:R-:W2:Y:S01]  /*0010*/  S2R R142, SR_TID.X ;  /* 0x00000000008e7919 */ /* 0x000ea20000002100 */
[----:B------:R-:W3:Y:S01]  /*0020*/  LDCU.64 UR8, c[0x0][0x890] ;  /* 0x00011200ff0877ac */ /* 0x000ee20008000a00 */
[----:B------:R-:W-:Y:S02]  /*0030*/  PRMT R147, RZ, 0x7610, R147 ;  /* 0x00007610ff937816 */ /* 0x000fe40000000093 */
[----:B------:R-:W-:Y:S01]  /*0040*/  ELECT P3, URZ, PT ;  /* 0x0000000000ff782f */ /* 0x000fe20003860000 */
[----:B---3--:R-:W-:-:S04]  /*0050*/  UISETP.NE.U32.AND UP0, UPT, UR8, URZ, UPT ;  /* 0x000000ff0800728c */ /* 0x008fc8000bf05070 */
[----:B------:R-:W-:Y:S01]  /*0060*/  UISETP.NE.AND.EX UP0, UPT, UR9, URZ, UPT, UP0 ;  /* 0x000000ff0900728c */ /* 0x000fe2000bf05300 */
[----:B--2---:R-:W-:-:S05]  /*0070*/  SHF.R.U32.HI R148, RZ, 0x5, R142 ;  /* 0x00000005ff947819 */ /* 0x004fca000001168e */
[----:B------:R-:W2:Y:S02]  /*0080*/  SHFL.IDX PT, R0, R148, RZ, 0x1f ;  /* 0x00001fff94007589 */ /* 0x000ea400000e0000 */
[----:B--2---:R-:W-:Y:S01]  /*0090*/  R2UR UR22, R0 ;  /* 0x00000000001672ca */ /* 0x004fe200000e0000 */
[----:B-1----:R-:W-:-:S14]  /*00a0*/  BRA.U UP0, `(.L_x_0) ;  /* 0x0000000100307547 */ /* 0x002fdc000b800000 */
[----:B------:R-:W1:Y:S02]  /*00b0*/  LDCU.64 UR4, c[0x0][0x888] ;  /* 0x00011100ff0477ac */ /* 0x000e640008000a00 */
[----:B-1----:R-:W-:-:S04]  /*00c0*/  UISETP.NE.U32.AND UP0, UPT, UR4, URZ, UPT ;  /* 0x000000ff0400728c */ /* 0x002fc8000bf05070 */
[----:B------:R-:W-:-:S09]  /*00d0*/  UISETP.NE.AND.EX UP0, UPT, UR5, URZ, UPT, UP0 ;  /* 0x000000ff0500728c */ /* 0x000fd2000bf05300 */
[----:B------:R-:W-:Y:S05]  /*00e0*/  BRA.U !UP0, `(.L_x_1) ;  /* 0x0000000108147547 */ /* 0x000fea000b800000 */
[----:B------:R-:W1:Y:S01]  /*00f0*/  LDC.64 R2, c[0x0][0x888] ;  /* 0x00022200ff027b82 */ /* 0x000e620000000a00 */
[----:B------:R-:W1:Y:S02]  /*0100*/  LDCU.64 UR4, c[0x0][0x358] ;  /* 0x00006b00ff0477ac */ /* 0x000e640008000a00 */
[----:B-1----:R1:W5:Y:S01]  /*0110*/  LDG.E R71, desc[UR4][R2.64] ;  /* 0x0000000402477981 */ /* 0x002362000c1e1900 */
[----:B------:R-:W-:Y:S01]  /*0120*/  HFMA2 R147, -RZ, RZ, 0, 5.9604644775390625e-08 ;  /* 0x00000001ff937431 */ /* 0x000fe200000001ff */
[----:B------:R-:W-:Y:S05]  /*0130*/  BRA `(.L_x_0) ;  /* 0x00000000000c7947 */ /* 0x000fea0003800000 */
.L_x_1:
[----:B------:R-:W1:Y:S01]  /*0140*/  LDCU UR4, c[0x0][0x880] ;  /* 0x00011000ff0477ac */ /* 0x000e620008000800 */
[----:B------:R-:W-:Y:S01]  /*0150*/  HFMA2 R147, -RZ, RZ, 0, 5.9604644775390625e-08 ;  /* 0x00000001ff937431 */ /* 0x000fe200000001ff */
[----:B-1----:R-:W-:-:S07]  /*0160*/  MOV R71, UR4 ;  /* 0x0000000400477c02 */ /* 0x002fce0008000f00 */
.L_x_0:
[----:B------:R-:W2:Y:S02]  /*0170*/  LDCU.64 UR4, c[0x0][0x8b0] ;  /* 0x00011600ff0477ac */ /* 0x000ea40008000a00 */
[----:B--2---:R-:W-:-:S04]  /*0180*/  UISETP.NE.U32.AND UP0, UPT, UR4, URZ, UPT ;  /* 0x000000ff0400728c */ /* 0x004fc8000bf05070 */
[----:B------:R-:W-:-:S09]  /*0190*/  UISETP.NE.AND.EX UP0, UPT, UR5, URZ, UPT, UP0 ;  /* 0x000000ff0500728c */ /* 0x000fd2000bf05300 */
[----:B------:R-:W-:Y:S05]  /*01a0*/  BRA.U UP0, `(.L_x_2) ;  /* 0x0000000100287547 */ /* 0x000fea000b800000 */
[----:B------:R-:W2:Y:S02]  /*01b0*/  LDCU.64 UR4, c[0x0][0x8a8] ;  /* 0x00011500ff0477ac */ /* 0x000ea40008000a00 */
[----:B--2---:R-:W-:-:S04]  /*01c0*/  UISETP.NE.U32.AND UP0, UPT, UR4, URZ, UPT ;  /* 0x000000ff0400728c */ /* 0x004fc8000bf05070 */
[----:B------:R-:W-:-:S09]  /*01d0*/  UISETP.NE.AND.EX UP0, UPT, UR5, URZ, UPT, UP0 ;  /* 0x000000ff0500728c */ /* 0x000fd2000bf05300 */
[----:B------:R-:W-:Y:S05]  /*01e0*/  BRA.U !UP0, `(.L_x_3) ;  /* 0x0000000108107547 */ /* 0x000fea000b800000 */
[----:B-1----:R-:W1:Y:S01]  /*01f0*/  LDC.64 R2, c[0x0][0x8a8] ;  /* 0x00022a00ff027b82 */ /* 0x002e620000000a00 */
[----:B------:R-:W1:Y:S02]  /*0200*/  LDCU.64 UR4, c[0x0][0x358] ;  /* 0x00006b00ff0477ac */ /* 0x000e640008000a00 */
[----:B-1----:R2:W5:Y:S01]  /*0210*/  LDG.E R70, desc[UR4][R2.64] ;  /* 0x0000000402467981 */ /* 0x002562000c1e1900 */
[----:B------:R-:W-:Y:S05]  /*0220*/  BRA `(.L_x_2) ;  /* 0x0000000000087947 */ /* 0x000fea0003800000 */
.L_x_3:
[----:B------:R-:W2:Y:S02]  /*0230*/  LDCU UR4, c[0x0][0x8a0] ;  /* 0x00011400ff0477ac */ /* 0x000ea40008000800 */
[----:B--2---:R-:W-:Y:S02]  /*0240*/  MOV R70, UR4 ;  /* 0x0000000400467c02 */ /* 0x004fe40008000f00 */
.L_x_2:
[----:B------:R-:W-:Y:S01]  /*0250*/  IMAD.U32 R0, RZ, RZ, UR22 ;  /* 0x00000016ff007e24 */ /* 0x000fe2000f8e00ff */
[----:B------:R-:W-:Y:S04]  /*0260*/  BSSY.RECONVERGENT B0, `(.L_x_4) ;  /* 0x000000c000007945 */ /* 0x000fe80003800200 */
[C---:B------:R-:W-:Y:S02]  /*0270*/  ISETP.NE.OR P1, PT, R0.reuse, 0x1, !P3 ;  /* 0x000000010000780c */ /* 0x040fe40005f25670 */
[----:B------:R-:W-:-:S11]  /*0280*/  ISETP.NE.OR P0, PT, R0, 0x3, !P3 ;  /* 0x000000030000780c */ /* 0x000fd60005f05670 */
[----:B------:R-:W-:Y:S05]  /*0290*/  @P1 BRA `(.L_x_5) ;  /* 0x0000000000201947 */ /* 0x000fea0003800000 */
[----:B------:R-:W3:Y:S02]  /*02a0*/  LDCU.64 UR4, c[0x0][0x348] ;  /* 0x00006900ff0477ac */ /* 0x000ee40008000a00 */
[----:B---3--:R-:W-:Y:S02]  /*02b0*/  UIADD3 UR6, UP1, UPT, UR4, 0x80, URZ ;  /* 0x0000008004067890 */ /* 0x008fe4000ff3e0ff */
[----:B------:R-:W-:Y:S02]  /*02c0*/  UIADD3 UR4, UP0, UPT, UR4, 0x180, URZ ;  /* 0x0000018004047890 */ /* 0x000fe4000ff1e0ff */
[----:B------:R-:W-:Y:S02]  /*02d0*/  UIADD3.X UR7, UPT, UPT, URZ, UR5, URZ, UP1, !UPT ;  /* 0x00000005ff077290 */ /* 0x000fe40008ffe4ff */
[----:B------:R-:W-:-:S07]  /*02e0*/  UIADD3.X UR5, UPT, UPT, URZ, UR5, URZ, UP0, !UPT ;  /* 0x00000005ff057290 */ /* 0x000fce00087fe4ff */
[----:B------:R3:W-:Y:S02]  /*02f0*/  UTMACCTL.PF [UR6] ;  /* 0x00000000060079b9 */ /* 0x0007e40008040000 */
[----:B------:R3:W-:Y:S02]  /*0300*/  UTMACCTL.PF [UR4] ;  /* 0x00000000040079b9 */ /* 0x0007e40008040000 */
[----:B---3--:R-:W-:Y:S01]  /*0310*/  NOP ;  /* 0x0000000000007918 */ /* 0x008fe20000000000 */
.L_x_5:
[----:B------:R-:W-:Y:S05]  /*0320*/  BSYNC.RECONVERGENT B0 ;  /* 0x0000000000007941 */ /* 0x000fea0003800200 */
.L_x_4:
[----:B------:R-:W-:Y:S04]  /*0330*/  BSSY.RECONVERGENT B0, `(.L_x_6) ;  /* 0x000000a000007945 */ /* 0x000fe80003800200 */
        /* <DEDUP_REMOVED lines=9> */
.L_x_7:
[----:B------:R-:W-:Y:S05]  /*03d0*/  BSYNC.RECONVERGENT B0 ;  /* 0x0000000000007941 */ /* 0x000fea0003800200 */
.L_x_6:
[----:B------:R-:W3:Y:S01]  /*03e0*/  LDCU.64 UR4, c[0x0][0x888] ;  /* 0x00011100ff0477ac */ /* 0x000ee20008000a00 */
[----:B------:R-:W-:Y:S02]  /*03f0*/  UISETP.EQ.U32.AND UP1, UPT, UR8, URZ, UPT ;  /* 0x000000ff0800728c */ /* 0x000fe4000bf22070 */
[----:B------:R-:W-:Y:S02]  /*0400*/  UPLOP3.LUT UP3, UPT, UPT, UPT, UPT, 0x80, 0x8 ;  /* 0x000000000008789c */ /* 0x000fe40003f6f070 */
[----:B---3--:R-:W-:-:S04]  /*0410*/  UISETP.NE.U32.AND UP0, UPT, UR4, URZ, UPT ;  /* 0x000000ff0400728c */ /* 0x008fc8000bf05070 */
[----:B------:R-:W-:-:S04]  /*0420*/  UISETP.NE.AND.EX UP0, UPT, UR5, URZ, UPT, UP0 ;  /* 0x000000ff0500728c */ /* 0x000fc8000bf05300 */
[----:B------:R-:W-:-:S04]  /*0430*/  UISETP.EQ.OR.EX UP2, UPT, UR9, URZ, !UP0, UP1 ;  /* 0x000000ff0900728c */ /* 0x000fc8000c742710 */
[----:B------:R-:W-:-:S05]  /*0440*/  UP2UR UR61, UPR, URZ, 0x4 ;  /* 0x00000004ff3d7883 */ /* 0x000fca0008000000 */
[----:B------:R-:W-:Y:S07]  /*0450*/  BRA.U !UP2, `(.L_x_8) ;  /* 0x000000010a207547 */ /* 0x000fee000b800000 */
[----:B-----5:R-:W-:Y:S01]  /*0460*/  R2UR UR5, R71 ;  /* 0x00000000470572ca */ /* 0x020fe200000e0000 */
[----:B------:R-:W-:Y:S02]  /*0470*/  UISETP.NE.U32.AND UP1, UPT, UR8, URZ, UPT ;  /* 0x000000ff0800728c */ /* 0x000fe4000bf25070 */
[----:B------:R-:W-:Y:S02]  /*0480*/  USEL UR4, URZ, 0xffffffff, UP0 ;  /* 0xffffffffff047887 */ /* 0x000fe40008000000 */
[----:B------:R-:W-:-:S08]  /*0490*/  UISETP.NE.AND.EX UP1, UPT, UR9, URZ, UPT, UP1 ;  /* 0x000000ff0900728c */ /* 0x000fd0000bf25310 */
[----:B------:R-:W-:-:S04]  /*04a0*/  UISETP.NE.AND UP0, UPT, UR5, URZ, UPT ;  /* 0x000000ff0500728c */ /* 0x000fc8000bf05270 */
[----:B------:R-:W-:-:S04]  /*04b0*/  @!UP1 USEL UR4, URZ, 0xffffffff, UP0 ;  /* 0xffffffffff049887 */ /* 0x000fc80008000000 */
[----:B------:R-:W-:-:S04]  /*04c0*/  ULOP3.LUT UR4, UR4, 0x1, URZ, 0xc0, !UPT ;  /* 0x0000000104047892 */ /* 0x000fc8000f8ec0ff */
[----:B------:R-:W-:-:S11]  /*04d0*/  UISETP.NE.U32.AND UP3, UPT, UR4, 0x1, UPT ;  /* 0x000000010400788c */ /* 0x000fd6000bf65070 */
.L_x_8:
[----:B-12---:R-:W1:Y:S01]  /*04e0*/  SHFL.IDX PT, R2, R148, RZ, 0x1f ;  /* 0x00001fff94027589 */ /* 0x006e6200000e0000 */
[----:B------:R-:W-:-:S04]  /*04f0*/  UISETP.NE.AND UP0, UPT, UR22, 0x2, UPT ;  /* 0x000000021600788c */ /* 0x000fc8000bf05270 */
[----:B------:R-:W-:Y:S01]  /*0500*/  USEL UR34, URZ, 0x1, UP0 ;  /* 0x00000001ff227887 */ /* 0x000fe20008000000 */
[----:B-1----:R-:W-:-:S13]  /*0510*/  ISETP.NE.AND P0, PT, R2, RZ, PT ;  /* 0x000000ff0200720c */ /* 0x002fda0003f05270 */
[----:B------:R-:W-:Y:S05]  /*0520*/  @P0 BRA `(.L_x_9) ;  /* 0x0000000000600947 */ /* 0x000fea0003800000 */
[----:B------:R-:W1:Y:S01]  /*0530*/  S2UR UR4, SR_CgaCtaId ;  /* 0x00000000000479c3 */ /* 0x000e620000008800 */
[----:B------:R-:W-:Y:S01]  /*0540*/  UMOV UR5, 0x400 ;  /* 0x0000040000057882 */ /* 0x000fe20000000000 */
[----:B------:R-:W-:Y:S01]  /*0550*/  UMOV UR8, 0x1 ;  /* 0x0000000100087882 */ /* 0x000fe20000000000 */
[----:B------:R-:W-:Y:S01]  /*0560*/  UMOV UR6, 0x2 ;  /* 0x0000000200067882 */ /* 0x000fe20000000000 */
[----:B------:R-:W-:-:S04]  /*0570*/  UIADD3 UR8, UPT, UPT, -UR8, 0x100000, URZ ;  /* 0x0010000008087890 */ /* 0x000fc8000fffe1ff */
[----:B------:R-:W-:Y:S02]  /*0580*/  USHF.L.U32 UR9, UR8, 0xb, URZ ;  /* 0x0000000b08097899 */ /* 0x000fe400080006ff */
[----:B------:R-:W-:Y:S02]  /*0590*/  USHF.L.U32 UR8, UR8, 0x1, URZ ;  /* 0x0000000108087899 */ /* 0x000fe400080006ff */
[----:B------:R-:W-:-:S04]  /*05a0*/  UIADD3 UR6, UPT, UPT, -UR6, 0x100000, URZ ;  /* 0x0010000006067890 */ /* 0x000fc8000fffe1ff */
[----:B------:R-:W-:Y:S02]  /*05b0*/  USHF.L.U32 UR7, UR6, 0xb, URZ ;  /* 0x0000000b06077899 */ /* 0x000fe400080006ff */
[----:B------:R-:W-:Y:S01]  /*05c0*/  USHF.L.U32 UR6, UR6, 0x1, URZ ;  /* 0x0000000106067899 */ /* 0x000fe200080006ff */
[----:B------:R-:W-:Y:S01]  /*05d0*/  ELECT P0, URZ, PT ;  /* 0x0000000000ff782f */ /* 0x000fe20003800000 */
[----:B-1----:R-:W-:Y:S01]  /*05e0*/  ULEA UR4, UR4, UR5, 0x18 ;  /* 0x0000000504047291 */ /* 0x002fe2000f8ec0ff */
[----:B------:R-:W1:Y:S11]  /*05f0*/  FENCE.VIEW.ASYNC.S ;  /* 0x00000000000073c6 */ /* 0x000e760000000000 */
[----:B-1----:R1:W2:Y:S01]  /*0600*/  SYNCS.EXCH.64 URZ, [UR4], UR8 ;  /* 0x0000000804ff75b2 */ /* 0x0022a20008000100 */
[----:B------:R1:W3:Y:S01]  /*0610*/  SYNCS.EXCH.64 URZ, [UR4+0x28], UR6 ;  /* 0x0000280604ff75b2 */ /* 0x0002e20008000100 */
[----:B------:R1:W4:Y:S01]  /*0620*/  SYNCS.EXCH.64 URZ, [UR4+0x8], UR8 ;  /* 0x0000080804ff75b2 */ /* 0x0003220008000100 */
[----:B------:R1:W1:Y:S01]  /*0630*/  SYNCS.EXCH.64 URZ, [UR4+0x30], UR6 ;  /* 0x0000300604ff75b2 */ /* 0x0002620008000100 */
[----:B------:R1:W1:Y:S01]  /*0640*/  SYNCS.EXCH.64 URZ, [UR4+0x10], UR8 ;  /* 0x0000100804ff75b2 */ /* 0x0002620008000100 */
[----:B------:R1:W1:Y:S01]  /*0650*/  SYNCS.EXCH.64 URZ, [UR4+0x38], UR6 ;  /* 0x0000380604ff75b2 */ /* 0x0002620008000100 */
[----:B------:R1:W1:Y:S01]  /*0660*/  SYNCS.EXCH.64 URZ, [UR4+0x18], UR8 ;  /* 0x0000180804ff75b2 */ /* 0x0002620008000100 */
[----:B------:R1:W1:Y:S01]  /*0670*/  SYNCS.EXCH.64 URZ, [UR4+0x40], UR6 ;  /* 0x0000400604ff75b2 */ /* 0x0002620008000100 */
[----:B------:R1:W1:Y:S01]  /*0680*/  SYNCS.EXCH.64 URZ, [UR4+0x20], UR8 ;  /* 0x0000200804ff75b2 */ /* 0x0002620008000100 */
[----:B------:R1:W1:Y:S01]  /*0690*/  SYNCS.EXCH.64 URZ, [UR4+0x48], UR6 ;  /* 0x0000480604ff75b2 */ /* 0x0002620008000100 */
[----:B------:R-:W-:Y:S01]  /*06a0*/  NOP ;  /* 0x0000000000007918 */ /* 0x000fe20000000000 */
.L_x_9:
[----:B------:R-:W2:Y:S01]  /*06b0*/  SHFL.IDX PT, R2, R148, RZ, 0x1f ;  /* 0x00001fff94027589 */ /* 0x000ea200000e0000 */
[----:B------:R-:W-:Y:S01]  /*06c0*/  NOP ;  /* 0x0000000000007918 */ /* 0x000fe20000000000 */
[----:B--2---:R-:W-:-:S13]  /*06d0*/  ISETP.NE.AND P0, PT, R2, 0x1, PT ;  /* 0x000000010200780c */ /* 0x004fda0003f05270 */
[----:B------:R-:W-:Y:S05]  /*06e0*/  @P0 BRA `(.L_x_10) ;  /* 0x0000000000400947 */ /* 0x000fea0003800000 */
[----:B-1----:R-:W1:Y:S01]  /*06f0*/  S2UR UR4, SR_CgaCtaId ;  /* 0x00000000000479c3 */ /* 0x002e620000008800 */
        /* <DEDUP_REMOVED lines=12> */
[----:B-1----:R2:W1:Y:S01]  /*07c0*/  SYNCS.EXCH.64 URZ, [UR4+0x50], UR8 ;  /* 0x0000500804ff75b2 */ /* 0x0024620008000100 */
[----:B------:R2:W1:Y:S02]  /*07d0*/  SYNCS.EXCH.64 URZ, [UR4+0x58], UR6 ;  /* 0x0000580604ff75b2 */ /* 0x0004640008000100 */
[----:B--2---:R-:W-:Y:S01]  /*07e0*/  NOP ;  /* 0x0000000000007918 */ /* 0x004fe20000000000 */
.L_x_10:
[----:B------:R-:W2:Y:S01]  /*07f0*/  SHFL.IDX PT, R2, R148, RZ, 0x1f ;  /* 0x00001fff94027589 */ /* 0x000ea200000e0000 */
[----:B------:R-:W-:Y:S01]  /*0800*/  NOP ;  /* 0x0000000000007918 */ /* 0x000fe20000000000 */
[----:B--2---:R-:W-:-:S13]  /*0810*/  ISETP.NE.AND P0, PT, R2, 0x3, PT ;  /* 0x000000030200780c */ /* 0x004fda0003f05270 */
[----:B------:R-:W-:Y:S05]  /*0820*/  @P0 BRA `(.L_x_11) ;  /* 0x0000000000300947 */ /* 0x000fea0003800000 */
[----:B-1----:R-:W1:Y:S01]  /*0830*/  S2UR UR6, SR_CgaCtaId ;  /* 0x00000000000679c3 */ /* 0x002e620000008800 */
[----:B------:R-:W-:Y:S01]  /*0840*/  UMOV UR4, 0x400 ;  /* 0x0000040000047882 */ /* 0x000fe20000000000 */
[----:B------:R-:W-:Y:S01]  /*0850*/  UMOV UR5, 0x20 ;  /* 0x0000002000057882 */ /* 0x000fe20000000000 */
[----:B------:R-:W-:Y:S01]  /*0860*/  ELECT P0, URZ, PT ;  /* 0x0000000000ff782f */ /* 0x000fe20003800000 */
[----:B-1----:R-:W-:Y:S02]  /*0870*/  ULEA UR6, UR6, UR4, 0x18 ;  /* 0x0000000406067291 */ /* 0x002fe4000f8ec0ff */
[----:B------:R-:W-:-:S04]  /*0880*/  UIADD3 UR4, UPT, UPT, -UR5, 0x100000, URZ ;  /* 0x0010000005047890 */ /* 0x000fc8000fffe1ff */
[----:B------:R-:W-:Y:S02]  /*0890*/  USHF.L.U32 UR5, UR4, 0xb, URZ ;  /* 0x0000000b04057899 */ /* 0x000fe400080006ff */
[----:B------:R-:W-:Y:S01]  /*08a0*/  USHF.L.U32 UR4, UR4, 0x1, URZ ;  /* 0x0000000104047899 */ /* 0x000fe200080006ff */
[----:B------:R-:W1:Y:S11]  /*08b0*/  FENCE.VIEW.ASYNC.S ;  /* 0x00000000000073c6 */ /* 0x000e760000000000 */
[----:B-1----:R2:W1:Y:S01]  /*08c0*/  SYNCS.EXCH.64 URZ, [UR6+0x60], UR4 ;  /* 0x0000600406ff75b2 */ /* 0x0024620008000100 */
[----:B------:R2:W1:Y:S02]  /*08d0*/  SYNCS.EXCH.64 URZ, [UR6+0x68], UR4 ;  /* 0x0000680406ff75b2 */ /* 0x0004640008000100 */
[----:B--2---:R-:W-:Y:S01]  /*08e0*/  NOP ;  /* 0x0000000000007918 */ /* 0x004fe20000000000 */
.L_x_11:
[----:B------:R-:W2:Y:S01]  /*08f0*/  SHFL.IDX PT, R2, R148, RZ, 0x1f ;  /* 0x00001fff94027589 */ /* 0x000ea200000e0000 */
[----:B------:R-:W-:Y:S01]  /*0900*/  NOP ;  /* 0x0000000000007918 */ /* 0x000fe20000000000 */
[----:B--2---:R-:W-:-:S13]  /*0910*/  ISETP.NE.AND P0, PT, R2, 0x4, PT ;  /* 0x000000040200780c */ /* 0x004fda0003f05270 */
[----:B------:R-:W-:Y:S05]  /*0920*/  @P0 BRA `(.L_x_12) ;  /* 0x00000000004c0947 */ /* 0x000fea0003800000 */
[----:B-1----:R-:W1:Y:S01]  /*0930*/  S2UR UR6, SR_CgaCtaId ;  /* 0x00000000000679c3 */ /* 0x002e620000008800 */
[----:B------:R-:W-:Y:S01]  /*0940*/  UMOV UR4, 0x1e0 ;  /* 0x000001e000047882 */ /* 0x000fe20000000000 */
[----:B------:R-:W-:Y:S01]  /*0950*/  UMOV UR5, 0x400 ;  /* 0x0000040000057882 */ /* 0x000fe20000000000 */
[----:B------:R-:W-:Y:S01]  /*0960*/  USEL UR4, UR4, 0x1a0, UP3 ;  /* 0x000001a004047887 */ /* 0x000fe20009800000 */
[----:B------:R-:W-:Y:S01]  /*0970*/  UMOV UR8, 0x1 ;  /* 0x0000000100087882 */ /* 0x000fe20000000000 */
[----:B------:R-:W-:Y:S01]  /*0980*/  ELECT P0, URZ, PT ;  /* 0x0000000000ff782f */ /* 0x000fe20003800000 */
[----:B------:R-:W-:-:S04]  /*0990*/  UIADD3 UR8, UPT, UPT, -UR8, 0x100000, URZ ;  /* 0x0010000008087890 */ /* 0x000fc8000fffe1ff */
[----:B------:R-:W-:Y:S02]  /*09a0*/  USHF.L.U32 UR9, UR8, 0xb, URZ ;  /* 0x0000000b08097899 */ /* 0x000fe400080006ff */
[----:B------:R-:W-:Y:S02]  /*09b0*/  USHF.L.U32 UR8, UR8, 0x1, URZ ;  /* 0x0000000108087899 */ /* 0x000fe400080006ff */
[----:B-1----:R-:W-:Y:S02]  /*09c0*/  ULEA UR6, UR6, UR5, 0x18 ;  /* 0x0000000506067291 */ /* 0x002fe4000f8ec0ff */
[----:B------:R-:W-:-:S04]  /*09d0*/  UIADD3 UR4, UPT, UPT, -UR4, 0x100000, URZ ;  /* 0x0010000004047890 */ /* 0x000fc8000fffe1ff */
[----:B------:R-:W-:Y:S02]  /*09e0*/  USHF.L.U32 UR5, UR4, 0xb, URZ ;  /* 0x0000000b04057899 */ /* 0x000fe400080006ff */
[----:B------:R-:W-:Y:S01]  /*09f0*/  USHF.L.U32 UR4, UR4, 0x1, URZ ;  /* 0x0000000104047899 */ /* 0x000fe200080006ff */
[----:B------:R-:W1:Y:S03]  /*0a00*/  FENCE.VIEW.ASYNC.S ;  /* 0x00000000000073c6 */ /* 0x000e660000000000 */
[----:B-1----:R2:W1:Y:S08]  /*0a10*/  SYNCS.EXCH.64 URZ, [UR6+0x70], UR8 ;  /* 0x0000700806ff75b2 */ /* 0x0024700008000100 */
[----:B------:R2:W1:Y:S01]  /*0a20*/  SYNCS.EXCH.64 URZ, [UR6+0x80], UR4 ;  /* 0x0000800406ff75b2 */ /* 0x0004620008000100 */
[----:B------:R2:W1:Y:S01]  /*0a30*/  SYNCS.EXCH.64 URZ, [UR6+0x78], UR8 ;  /* 0x0000780806ff75b2 */ /* 0x0004620008000100 */
[----:B------:R2:W1:Y:S02]  /*0a40*/  SYNCS.EXCH.64 URZ, [UR6+0x88], UR4 ;  /* 0x0000880406ff75b2 */ /* 0x0004640008000100 */
[----:B--2---:R-:W-:Y:S01]  /*0a50*/  NOP ;  /* 0x0000000000007918 */ /* 0x004fe20000000000 */
.L_x_12:
        /* <DEDUP_REMOVED lines=18> */
[----:B------:R2:W1:Y:S01]  /*0b80*/  SYNCS.EXCH.64 URZ, [UR4+0xb0], UR6 ;  /* 0x0000b00604ff75b2 */ /* 0x0004620008000100 */
[----:B------:R2:W1:Y:S01]  /*0b90*/  SYNCS.EXCH.64 URZ, [UR4+0x98], UR8 ;  /* 0x0000980804ff75b2 */ /* 0x0004620008000100 */
[----:B------:R2:W1:Y:S01]  /*0ba0*/  SYNCS.EXCH.64 URZ, [UR4+0xb8], UR6 ;  /* 0x0000b80604ff75b2 */ /* 0x0004620008000100 */
[----:B------:R2:W1:Y:S01]  /*0bb0*/  SYNCS.EXCH.64 URZ, [UR4+0xa0], UR8 ;  /* 0x0000a00804ff75b2 */ /* 0x0004620008000100 */
[----:B------:R2:W1:Y:S01]  /*0bc0*/  SYNCS.EXCH.64 URZ, [UR4+0xc0], UR6 ;  /* 0x0000c00604ff75b2 */ /* 0x0004620008000100 */
[----:B------:R2:W1:Y:S01]  /*0bd0*/  SYNCS.EXCH.64 URZ, [UR4+0xa8], UR8 ;  /* 0x0000a80804ff75b2 */ /* 0x0004620008000100 */
[----:B------:R2:W1:Y:S02]  /*0be0*/  SYNCS.EXCH.64 URZ, [UR4+0xc8], UR6 ;  /* 0x0000c80604ff75b2 */ /* 0x0004640008000100 */
[----:B--2---:R-:W-:Y:S01]  /*0bf0*/  NOP ;  /* 0x0000000000007918 */ /* 0x004fe20000000000 */
.L_x_13:
[----:B------:R-:W2:Y:S01]  /*0c00*/  SHFL.IDX PT, R2, R148, RZ, 0x1f ;  /* 0x00001fff94027589 */ /* 0x000ea200000e0000 */
[----:B------:R-:W1:Y:S01]  /*0c10*/  S2UR UR48, SR_CgaCtaId ;  /* 0x00000000003079c3 */ /* 0x000e620000008800 */
[----:B------:R-:W-:Y:S01]  /*0c20*/  NOP ;  /* 0x0000000000007918 */ /* 0x000fe20000000000 */
[----:B--2---:R-:W-:-:S13]  /*0c30*/  ISETP.NE.AND P0, PT, R2, 0x3, PT ;  /* 0x000000030200780c */ /* 0x004fda0003f05270 */
[----:B-1----:R-:W-:Y:S05]  /*0c40*/  @P0 BRA `(.L_x_14) ;  /* 0x0000000000340947 */ /* 0x002fea0003800000 */
[----:B------:R-:W-:Y:S01]  /*0c50*/  UMOV UR4, 0x400 ;  /* 0x0000040000047882 */ /* 0x000fe20000000000 */
[----:B------:R-:W-:Y:S01]  /*0c60*/  UMOV UR6, 0x20 ;  /* 0x0000002000067882 */ /* 0x000fe20000000000 */
[----:B------:R-:W-:Y:S02]  /*0c70*/  ULEA UR4, UR48, UR4, 0x18 ;  /* 0x0000000430047291 */ /* 0x000fe4000f8ec0ff */
[----:B------:R-:W-:-:S04]  /*0c80*/  UIADD3 UR6, UPT, UPT, -UR6, 0x100000, URZ ;  /* 0x0010000006067890 */ /* 0x000fc8000fffe1ff */
[----:B------:R-:W-:Y:S02]  /*0c90*/  USHF.L.U32 UR7, UR6, 0xb, URZ ;  /* 0x0000000b06077899 */ /* 0x000fe400080006ff */
[----:B------:R-:W-:Y:S01]  /*0ca0*/  USHF.L.U32 UR6, UR6, 0x1, URZ ;  /* 0x0000000106067899 */ /* 0x000fe200080006ff */
[----:B------:R-:W-:Y:S01]  /*0cb0*/  ELECT P0, URZ, PT ;  /* 0x0000000000ff782f */ /* 0x000fe20003800000 */
[----:B------:R-:W1:Y:S10]  /*0cc0*/  FENCE.VIEW.ASYNC.S ;  /* 0x00000000000073c6 */ /* 0x000e740000000000 */
[----:B-1----:R1:W2:Y:S01]  /*0cd0*/  SYNCS.EXCH.64 URZ, [UR4+0xd0], UR6 ;  /* 0x0000d00604ff75b2 */ /* 0x0022a20008000100 */
[----:B------:R1:W1:Y:S01]  /*0ce0*/  SYNCS.EXCH.64 URZ, [UR4+0xe0], UR6 ;  /* 0x0000e00604ff75b2 */ /* 0x0002620008000100 */
[----:B------:R1:W1:Y:S01]  /*0cf0*/  SYNCS.EXCH.64 URZ, [UR4+0xd8], UR6 ;  /* 0x0000d80604ff75b2 */ /* 0x0002620008000100 */
[----:B------:R1:W1:Y:S01]  /*0d00*/  SYNCS.EXCH.64 URZ, [UR4+0xe8], UR6 ;  /* 0x0000e80604ff75b2 */ /* 0x0002620008000100 */
[----:B------:R-:W-:Y:S01]  /*0d10*/  NOP ;  /* 0x0000000000007918 */ /* 0x000fe20000000000 */
.L_x_14:
[----:B-1----:R-:W1:Y:S01]  /*0d20*/  LDCU UR4, c[0x0][0x36c] ;  /* 0x00006d80ff0477ac */ /* 0x002e620008000800 */
[----:B------:R-:W-:Y:S01]  /*0d30*/  ISETP.NE.OR P3, PT, R0, 0x2, !P3 ;  /* 0x000000020000780c */ /* 0x000fe20005f65670 */
[----:B------:R-:W-:Y:S01]  /*0d40*/  NOP ;  /* 0x0000000000007918 */ /* 0x000fe20000000000 */
[----:B------:R-:W-:Y:S01]  /*0d50*/  LOP3.LUT R0, R142, 0x1f, RZ, 0xc0, !PT ;  /* 0x0000001f8e007812 */ /* 0x000fe200078ec0ff */
[----:B------:R-:W-:Y:S02]  /*0d60*/  UISETP.NE.AND UP4, UPT, UR22, URZ, UPT ;  /* 0x000000ff1600728c */ /* 0x000fe4000bf85270 */
[----:B-1----:R-:W-:-:S09]  /*0d70*/  UISETP.EQ.U32.AND UP5, UPT, UR4, 0x1, UPT ;  /* 0x000000010400788c */ /* 0x002fd2000bfa2070 */
[----:B------:R-:W-:Y:S05]  /*0d80*/  BRA.U !UP5, `(.L_x_15) ;  /* 0x000000010d087547 */ /* 0x000fea000b800000 */
[----:B--234-:R-:W-:Y:S01]  /*0d90*/  UCGABAR_ARV ;  /* 0x00000000000079c7 */ /* 0x01cfe20008000000 */
[----:B------:R-:W-:Y:S05]  /*0da0*/  BRA `(.L_x_16) ;  /* 0x0000000000047947 */ /* 0x000fea0003800000 */
.L_x_15:
[----:B--234-:R-:W-:Y:S01]  /*0db0*/  NOP ;  /* 0x0000000000007918 */ /* 0x01cfe20000000000 */
.L_x_16:
[----:B------:R-:W1:Y:S01]  /*0dc0*/  S2UR UR7, SR_CTAID.X ;  /* 0x00000000000779c3 */ /* 0x000e620000002500 */
[----:B------:R-:W-:-:S05]  /*0dd0*/  CS2R.32 R3, SR_CgaSize ;  /* 0x0000000000037805 */ /* 0x000fca0000008a00 */
[----:B------:R-:W-:-:S05]  /*0de0*/  IMAD R3, R3, -0xa0, RZ ;  /* 0xffffff6003037824 */ /* 0x000fca00078e02ff */
[----:B------:R-:W-:-:S14]  /*0df0*/  R2UR UR5, R3 ;  /* 0x00000000030572ca */ /* 0x000fdc00000e0000 */
[----:B------:R-:W2:Y:S01]  /*0e00*/  LDCU UR5, c[0x0][UR5+0x2b0] ;  /* 0x00005600050577ac */ /* 0x000ea20008000800 */
[----:B------:R-:W-:-:S05]  /*0e10*/  CS2R.32 R3, SR_CgaSize ;  /* 0x0000000000037805 */ /* 0x000fca0000008a00 */
[----:B------:R-:W-:-:S05]  /*0e20*/  IMAD R3, R3, -0xa0, RZ ;  /* 0xffffff6003037824 */ /* 0x000fca00078e02ff */
[----:B------:R-:W-:-:S14]  /*0e30*/  R2UR UR4, R3 ;  /* 0x00000000030472ca */ /* 0x000fdc00000e0000 */
[----:B------:R-:W3:Y:S01]  /*0e40*/  LDCU UR4, c[0x0][UR4+0x2b4] ;  /* 0x00005680040477ac */ /* 0x000ee20008000800 */
[----:B------:R-:W4:Y:S01]  /*0e50*/  S2UR UR8, SR_CTAID.Y ;  /* 0x00000000000879c3 */ /* 0x000f220000002600 */
[----:B------:R-:W3:Y:S01]  /*0e60*/  LDCU UR23, c[0x0][0xb24] ;  /* 0x00016480ff1777ac */ /* 0x000ee20008000800 */
[----:B------:R-:W-:-:S05]  /*0e70*/  CS2R.32 R3, SR_CgaSize ;  /* 0x0000000000037805 */ /* 0x000fca0000008a00 */
[----:B------:R-:W-:-:S05]  /*0e80*/  IMAD R3, R3, -0xa0, RZ ;  /* 0xffffff6003037824 */ /* 0x000fca00078e02ff */
[----:B------:R-:W-:-:S14]  /*0e90*/  R2UR UR60, R3 ;  /* 0x00000000033c72ca */ /* 0x000fdc00000e0000 */
[----:B------:R-:W3:Y:S01]  /*0ea0*/  LDCU UR60, c[0x0][UR60+0x2a0] ;  /* 0x000054003c3c77ac */ /* 0x000ee20008000800 */
[----:B------:R-:W1:Y:S01]  /*0eb0*/  S2UR UR36, SR_CTAID.Z ;  /* 0x00000000002479c3 */ /* 0x000e620000002700 */
[----:B------:R-:W-:-:S05]  /*0ec0*/  CS2R.32 R3, SR_CgaSize ;  /* 0x0000000000037805 */ /* 0x000fca0000008a00 */
[----:B------:R-:W-:-:S05]  /*0ed0*/  IMAD R3, R3, -0xa0, RZ ;  /* 0xffffff6003037824 */ /* 0x000fca00078e02ff */
[----:B------:R-:W-:-:S14]  /*0ee0*/  R2UR UR57, R3 ;  /* 0x00000000033972ca */ /* 0x000fdc00000e0000 */
[----:B------:R-:W3:Y:S01]  /*0ef0*/  LDCU UR57, c[0x0][UR57+0x2a4] ;  /* 0x00005480393977ac */ /* 0x000ee20008000800 */
[----:B------:R-:W3:Y:S01]  /*0f00*/  LDCU UR40, c[0x0][0xb24] ;  /* 0x00016480ff2877ac */ /* 0x000ee20008000800 */
[----:B-1----:R-:W-:Y:S01]  /*0f10*/  I2FP.F32.U32 R3, UR7 ;  /* 0x0000000700037c45 */ /* 0x002fe20008201000 */
[----:B------:R-:W1:Y:S04]  /*0f20*/  LDCU UR26, c[0x0][0xb30] ;  /* 0x00016600ff1a77ac */ /* 0x000e680008000800 */
[----:B--2---:R-:W-:Y:S01]  /*0f30*/  FMUL R3, R3, UR5 ;  /* 0x0000000503037c20 */ /* 0x004fe20008400000 */
[----:B------:R-:W-:Y:S01]  /*0f40*/  USHF.L.U32 UR24, UR48, 0xd, URZ ;  /* 0x0000000d30187899 */ /* 0x000fe200080006ff */
[----:B----4-:R-:W-:Y:S01]  /*0f50*/  I2FP.F32.U32 R2, UR8 ;  /* 0x0000000800027c45 */ /* 0x010fe20008201000 */
[----:B---3--:R-:W-:-:S03]  /*0f60*/  UISETP.GE.AND UP2, UPT, UR23, 0x1, UPT ;  /* 0x000000011700788c */ /* 0x008fc6000bf46270 */
[----:B------:R-:W2:Y:S01]  /*0f70*/  F2I.U32.TRUNC.NTZ R3, R3 ;  /* 0x0000000300037305 */ /* 0x000ea2000020f000 */
[----:B------:R-:W-:Y:S01]  /*0f80*/  UMOV UR46, UR7 ;  /* 0x00000007002e7c82 */ /* 0x000fe20008000000 */
[----:B------:R-:W-:Y:S01]  /*0f90*/  FMUL R2, R2, UR4 ;  /* 0x0000000402027c20 */ /* 0x000fe20008400000 */
[----:B------:R-:W-:-:S05]  /*0fa0*/  UMOV UR45, UR8 ;  /* 0x00000008002d7c82 */ /* 0x000fca0008000000 */
[----:B------:R-:W3:Y:S01]  /*0fb0*/  F2I.U32.TRUNC.NTZ R2, R2 ;  /* 0x0000000200027305 */ /* 0x000ee2000020f000 */
[----:B--2---:R-:W-:Y:S02]  /*0fc0*/  R2UR UR4, R3 ;  /* 0x00000000030472ca */ /* 0x004fe400000e0000 */
[----:B---3--:R-:W-:Y:S02]  /*0fd0*/  R2UR UR6, R2 ;  /* 0x00000000020672ca */ /* 0x008fe400000e0000 */
[----:B------:R-:W-:-:S09]  /*0fe0*/  PRMT R2, RZ, 0x7610, R2 ;  /* 0x00007610ff027816 */ /* 0x000fd20000000002 */
[----:B------:R-:W-:-:S04]  /*0ff0*/  UIADD3 UR5, UPT, UPT, -UR4, URZ, URZ ;  /* 0x000000ff04057290 */ /* 0x000fc8000fffe1ff */
[----:B------:R-:W-:Y:S02]  /*1000*/  UIMAD UR60, UR60, UR5, UR7 ;  /* 0x000000053c3c72a4 */ /* 0x000fe4000f8e0207 */
[----:B------:R-:W-:-:S04]  /*1010*/  UIADD3 UR4, UPT, UPT, -UR6, URZ, URZ ;  /* 0x000000ff06047290 */ /* 0x000fc8000fffe1ff */
[----:B------:R-:W-:Y:S01]  /*1020*/  UIMAD UR57, UR57, UR4, UR8 ;  /* 0x00000004393972a4 */ /* 0x000fe2000f8e0208 */
[----:B-1----:R-:W-:Y:S11]  /*1030*/  BRA.U UP4, `(.L_x_17) ;  /* 0x0000000104247547 */ /* 0x002ff6000b800000 */
[----:B------:R-:W-:Y:S02]  /*1040*/  UISETP.NE.AND UP0, UPT, UR57, URZ, UPT ;  /* 0x000000ff3900728c */ /* 0x000fe4000bf05270 */
[----:B------:R-:W-:Y:S02]  /*1050*/  UISETP.NE.AND UP1, UPT, UR57, 0x1, UPT ;  /* 0x000000013900788c */ /* 0x000fe4000bf25270 */
[----:B------:R-:W-:Y:S02]  /*1060*/  UISETP.EQ.OR UP0, UPT, UR60, URZ, !UP0 ;  /* 0x000000ff3c00728c */ /* 0x000fe4000c702670 */
[----:B------:R-:W-:Y:S02]  /*1070*/  USEL UR4, URZ, 0x2, UP1 ;  /* 0x00000002ff047887 */ /* 0x000fe40008800000 */
[----:B------:R-:W-:Y:S02]  /*1080*/  USEL UR5, URZ, 0x1, !UP0 ;  /* 0x00000001ff057887 */ /* 0x000fe4000c000000 */
[----:B------:R-:W-:-:S04]  /*1090*/  UISETP.NE.AND UP0, UPT, UR60, URZ, UPT ;  /* 0x000000ff3c00728c */ /* 0x000fc8000bf05270 */
[----:B------:R-:W-:-:S04]  /*10a0*/  USEL UR4, UR4, 0x2, UP0 ;  /* 0x0000000204047887 */ /* 0x000fc80008000000 */
[----:B------:R-:W-:-:S06]  /*10b0*/  UIADD3 UR4, UPT, UPT, UR5, UR4, URZ ;  /* 0x0000000405047290 */ /* 0x000fcc000fffe0ff */
[----:B------:R-:W-:Y:S02]  /*10c0*/  MOV R2, UR4 ;  /* 0x0000000400027c02 */ /* 0x000fe40008000f00 */
.L_x_17:
[----:B------:R-:W-:Y:S05]  /*10d0*/  BRA.U !UP2, `(.L_x_18) ;  /* 0x000000010ad47547 */ /* 0x000fea000b800000 */
[----:B------:R-:W1:Y:S01]  /*10e0*/  LDCU.128 UR12, c[0x0][0xb10] ;  /* 0x00016200ff0c77ac */ /* 0x000e620008000c00 */
[----:B------:R-:W2:Y:S01]  /*10f0*/  LDCU UR6, c[0x0][0x370] ;  /* 0x00006e00ff0677ac */ /* 0x000ea20008000800 */
[----:B------:R-:W3:Y:S01]  /*1100*/  LDCU UR5, c[0x0][0x374] ;  /* 0x00006e80ff0577ac */ /* 0x000ee20008000800 */
[----:B------:R-:W4:Y:S01]  /*1110*/  LDCU UR25, c[0x0][0xb0c] ;  /* 0x00016180ff1977ac */ /* 0x000f220008000800 */
[----:B------:R-:W4:Y:S01]  /*1120*/  LDCU UR4, c[0x0][0xb20] ;  /* 0x00016400ff0477ac */ /* 0x000f220008000800 */
[----:B------:R-:W4:Y:S01]  /*1130*/  LDCU.64 UR8, c[0x0][0xb28] ;  /* 0x00016500ff0877ac */ /* 0x000f220008000a00 */
[----:B-1----:R-:W-:Y:S02]  /*1140*/  UISETP.NE.AND UP0, UPT, UR14, 0x1, UPT ;  /* 0x000000010e00788c */ /* 0x002fe4000bf05270 */
[----:B---3--:R-:W-:Y:S02]  /*1150*/  UIMAD.WIDE.U32 UR10, UR5, UR15, URZ ;  /* 0x0000000f050a72a5 */ /* 0x008fe4000f8e00ff */
[----:B--2---:R-:W-:-:S02]  /*1160*/  UIMAD.WIDE.U32 UR18, UR6, UR12, URZ ;  /* 0x0000000c061272a5 */ /* 0x004fc4000f8e00ff */
[----:B----4-:R-:W-:Y:S02]  /*1170*/  UISETP.NE.AND UP1, UPT, UR25, 0x1, UPT ;  /* 0x000000011900788c */ /* 0x010fe4000bf25270 */
[----:B------:R-:W-:Y:S01]  /*1180*/  UISETP.NE.AND UP2, UPT, UR23, 0x1, UPT ;  /* 0x000000011700788c */ /* 0x000fe2000bf45270 */
[----:B------:R-:W-:Y:S02]  /*1190*/  UMOV UR10, UR11 ;  /* 0x0000000b000a7c82 */ /* 0x000fe40008000000 */
[----:B------:R-:W-:Y:S01]  /*11a0*/  UMOV UR18, UR19 ;  /* 0x0000001300127c82 */ /* 0x000fe20008000000 */
[----:B------:R-:W-:Y:S02]  /*11b0*/  @UP0 USHF.R.U32.HI UR5, URZ, UR4, UR10 ;  /* 0x00000004ff050299 */ /* 0x000fe4000801160a */
[----:B------:R-:W-:Y:S02]  /*11c0*/  UIMAD.WIDE.U32 UR20, UR45, UR15, URZ ;  /* 0x0000000f2d1472a5 */ /* 0x000fe4000f8e00ff */
[----:B------:R-:W-:-:S02]  /*11d0*/  UIMAD.WIDE.U32 UR10, UR5, UR8, URZ ;  /* 0x00000008050a72a5 */ /* 0x000fc4000f8e00ff */
[----:B------:R-:W-:Y:S02]  /*11e0*/  @UP1 USHF.R.U32.HI UR6, URZ, UR13, UR18 ;  /* 0x0000000dff061299 */ /* 0x000fe40008011612 */
[----:B------:R-:W-:Y:S02]  /*11f0*/  UIMAD.WIDE.U32 UR16, UR46, UR12, URZ ;  /* 0x0000000c2e1072a5 */ /* 0x000fe4000f8e00ff */
[----:B------:R-:W-:Y:S01]  /*1200*/  UIMAD.WIDE.U32 UR18, UR6, UR8, URZ ;  /* 0x00000008061272a5 */ /* 0x000fe2000f8e00ff */
[----:B------:R-:W-:Y:S01]  /*1210*/  UMOV UR20, UR21 ;  /* 0x0000001500147c82 */ /* 0x000fe20008000000 */
[----:B------:R-:W-:Y:S01]  /*1220*/  UMOV UR10, UR11 ;  /* 0x0000000b000a7c82 */ /* 0x000fe20008000000 */
[----:B------:R-:W-:Y:S02]  /*1230*/  USHF.R.U32.HI UR20, URZ, UR4, UR20 ;  /* 0x00000004ff147299 */ /* 0x000fe40008011614 */
[----:B------:R-:W-:Y:S02]  /*1240*/  @UP2 USHF.R.U32.HI UR5, URZ, UR9, UR10 ;  /* 0x00000009ff052299 */ /* 0x000fe4000801160a */
[----:B------:R-:W-:Y:S01]  /*1250*/  UMOV UR7, UR19 ;  /* 0x0000001300077c82 */ /* 0x000fe20008000000 */
[----:B------:R-:W-:Y:S01]  /*1260*/  UMOV UR16, UR17 ;  /* 0x0000001100107c82 */ /* 0x000fe20008000000 */
[----:B------:R-:W-:-:S02]  /*1270*/  @UP2 USHF.R.U32.HI UR6, URZ, UR9, UR7 ;  /* 0x00000009ff062299 */ /* 0x000fc40008011607 */
[----:B------:R-:W-:Y:S02]  /*1280*/  USHF.R.U32.HI UR13, URZ, UR13, UR16 ;  /* 0x0000000dff0d7299 */ /* 0x000fe40008011610 */
[----:B------:R-:W-:Y:S02]  /*1290*/  USEL UR4, UR45, UR20, !UP0 ;  /* 0x000000142d047287 */ /* 0x000fe4000c000000 */
[----:B------:R-:W-:Y:S02]  /*12a0*/  UIMAD UR7, UR5, UR23, URZ ;  /* 0x00000017050772a4 */ /* 0x000fe4000f8e02ff */
[----:B------:R-:W-:Y:S02]  /*12b0*/  USEL UR5, UR46, UR13, !UP1 ;  /* 0x0000000d2e057287 */ /* 0x000fe4000c800000 */
[----:B------:R-:W-:Y:S02]  /*12c0*/  UIMAD UR12, UR6, UR23, URZ ;  /* 0x00000017060c72a4 */ /* 0x000fe4000f8e02ff */
[----:B------:R-:W-:-:S02]  /*12d0*/  UISETP.GE.AND UP0, UPT, UR4, UR7, UPT ;  /* 0x000000070400728c */ /* 0x000fc4000bf06270 */
[----:B------:R-:W-:Y:S02]  /*12e0*/  UIMAD.WIDE.U32 UR10, UR4, UR8, URZ ;  /* 0x00000008040a72a5 */ /* 0x000fe4000f8e00ff */
[----:B------:R-:W-:Y:S02]  /*12f0*/  UISETP.GE.OR UP0, UPT, UR5, UR12, UP0 ;  /* 0x0000000c0500728c */ /* 0x000fe40008706670 */
[----:B------:R-:W-:Y:S02]  /*1300*/  UIMAD.WIDE.U32 UR12, UR5, UR8, URZ ;  /* 0x00000008050c72a5 */ /* 0x000fe4000f8e00ff */
[----:B------:R-:W-:Y:S01]  /*1310*/  UIADD3 UR10, UPT, UPT, -UR4, URZ, URZ ;  /* 0x000000ff040a7290 */ /* 0x000fe2000fffe1ff */
[----:B------:R-:W-:Y:S01]  /*1320*/  UMOV UR8, UR11 ;  /* 0x0000000b00087c82 */ /* 0x000fe20008000000 */
[----:B------:R-:W-:Y:S02]  /*1330*/  UIADD3 UR11, UPT, UPT, -UR5, URZ, URZ ;  /* 0x000000ff050b7290 */ /* 0x000fe4000fffe1ff */
[----:B------:R-:W-:-:S03]  /*1340*/  USHF.R.U32.HI UR8, URZ, UR9, UR8 ;  /* 0x00000009ff087299 */ /* 0x000fc60008011608 */
[----:B------:R-:W-:Y:S01]  /*1350*/  @!UP0 UMOV UR7, UR13 ;  /* 0x0000000d00078c82 */ /* 0x000fe20008000000 */
[----:B------:R-:W-:Y:S02]  /*1360*/  UIMAD UR45, UR14, UR10, UR45 ;  /* 0x0000000a0e2d72a4 */ /* 0x000fe4000f8e022d */
[----:B------:R-:W-:Y:S02]  /*1370*/  USEL UR8, UR4, UR8, !UP2 ;  /* 0x0000000804087287 */ /* 0x000fe4000d000000 */
[----:B------:R-:W-:Y:S02]  /*1380*/  @!UP0 USHF.R.U32.HI UR7, URZ, UR9, UR7 ;  /* 0x00000009ff078299 */ /* 0x000fe40008011607 */
[----:B------:R-:W-:Y:S02]  /*1390*/  UIADD3 UR9, UPT, UPT, -UR8, URZ, URZ ;  /* 0x000000ff08097290 */ /* 0x000fe4000fffe1ff */
[----:B------:R-:W-:Y:S02]  /*13a0*/  @!UP0 USEL UR7, UR5, UR7, !UP2 ;  /* 0x0000000705078287 */ /* 0x000fe4000d000000 */
[----:B------:R-:W-:-:S02]  /*13b0*/  UIMAD UR9, UR23, UR9, UR4 ;  /* 0x00000009170972a4 */ /* 0x000fc4000f8e0204 */
[----:B------:R-:W-:Y:S02]  /*13c0*/  @!UP0 UIADD3 UR8, UPT, UPT, UR8, -UR7, URZ ;  /* 0x8000000708088290 */ /* 0x000fe4000fffe0ff */
[----:B------:R-:W-:Y:S02]  /*13d0*/  @!UP0 UIMAD UR6, UR9, UR6, UR7 ;  /* 0x00000006090682a4 */ /* 0x000fe4000f8e0207 */
[----:B------:R-:W-:Y:S02]  /*13e0*/  @!UP0 UIMAD UR4, UR8, UR23, UR5 ;  /* 0x00000017080482a4 */ /* 0x000fe4000f8e0205 */
[----:B------:R-:W-:Y:S02]  /*13f0*/  UIMAD UR46, UR25, UR11, UR46 ;  /* 0x0000000b192e72a4 */ /* 0x000fe4000f8e022e */
[----:B------:R-:W-:Y:S01]  /*1400*/  UIMAD UR45, UR4, UR14, UR45 ;  /* 0x0000000e042d72a4 */ /* 0x000fe2000f8e022d */
[----:B------:R-:W-:Y:S02]  /*1410*/  @!UP0 UMOV UR5, UR6 ;  /* 0x0000000600058c82 */ /* 0x000fe40008000000 */
[----:B------:R-:W-:-:S12]  /*1420*/  UIMAD UR46, UR5, UR25, UR46 ;  /* 0x00000019052e72a4 */ /* 0x000fd8000f8e022e */
.L_x_18:
[----:B------:R-:W-:Y:S02]  /*1430*/  UISETP.NE.AND UP1, UPT, UR26, 0x1, UPT ;  /* 0x000000011a00788c */ /* 0x000fe4000bf25270 */
[----:B------:R-:W-:Y:S02]  /*1440*/  UISETP.NE.AND UP0, UPT, UR22, 0x2, UPT ;  /* 0x000000021600788c */ /* 0x000fe4000bf05270 */
[----:B------:R-:W-:-:S05]  /*1450*/  ULOP3.LUT UR24, UR24, 0x2000, URZ, 0xc0, !UPT ;  /* 0x0000200018187892 */ /* 0x000fca000f8ec0ff */
[----:B------:R-:W-:Y:S07]  /*1460*/  BRA.U UP1, `(.L_x_19) ;  /* 0x0000000101447547 */ /* 0x000fee000b800000 */
[----:B------:R-:W1:Y:S01]  /*1470*/  LDCU.128 UR8, c[0x0][0xb10] ;  /* 0x00016200ff0877ac */ /* 0x000e620008000c00 */
[----:B------:R-:W2:Y:S01]  /*1480*/  LDCU UR12, c[0x0][0xb0c] ;  /* 0x00016180ff0c77ac */ /* 0x000ea20008000800 */
[----:B------:R-:W3:Y:S01]  /*1490*/  LDCU UR13, c[0x0][0xb20] ;  /* 0x00016400ff0d77ac */ /* 0x000ee20008000800 */
[----:B-1----:R-:W-:Y:S02]  /*14a0*/  UIMAD.WIDE.U32 UR6, UR46, UR8, URZ ;  /* 0x000000082e0672a5 */ /* 0x002fe4000f8e00ff */
[----:B------:R-:W-:Y:S02]  /*14b0*/  UIMAD.WIDE.U32 UR4, UR45, UR11, URZ ;  /* 0x0000000b2d0472a5 */ /* 0x000fe4000f8e00ff */
[----:B--2---:R-:W-:Y:S02]  /*14c0*/  UISETP.NE.AND UP2, UPT, UR12, 0x1, UPT ;  /* 0x000000010c00788c */ /* 0x004fe4000bf45270 */
[----:B------:R-:W-:Y:S01]  /*14d0*/  UISETP.NE.AND UP1, UPT, UR10, 0x1, UPT ;  /* 0x000000010a00788c */ /* 0x000fe2000bf25270 */
[----:B------:R-:W-:-:S02]  /*14e0*/  UMOV UR6, UR7 ;  /* 0x0000000700067c82 */ /* 0x000fc40008000000 */
[----:B------:R-:W-:Y:S01]  /*14f0*/  UMOV UR4, UR5 ;  /* 0x0000000500047c82 */ /* 0x000fe20008000000 */
[----:B------:R-:W-:Y:S02]  /*1500*/  USHF.R.U32.HI UR6, URZ, UR9, UR6 ;  /* 0x00000009ff067299 */ /* 0x000fe40008011606 */
[----:B---3--:R-:W-:Y:S02]  /*1510*/  USHF.R.U32.HI UR4, URZ, UR13, UR4 ;  /* 0x0000000dff047299 */ /* 0x008fe40008011604 */
[----:B------:R-:W-:Y:S02]  /*1520*/  USEL UR5, UR46, UR6, !UP2 ;  /* 0x000000062e057287 */ /* 0x000fe4000d000000 */
[----:B------:R-:W-:-:S04]  /*1530*/  USEL UR4, UR45, UR4, !UP1 ;  /* 0x000000042d047287 */ /* 0x000fc8000c800000 */
[----:B------:R-:W-:Y:S02]  /*1540*/  UIADD3 UR6, UPT, UPT, UR5, -UR4, URZ ;  /* 0x8000000405067290 */ /* 0x000fe4000fffe0ff */
[----:B------:R-:W-:Y:S02]  /*1550*/  UIADD3 UR4, UPT, UPT, -UR5, UR4, URZ ;  /* 0x0000000405047290 */ /* 0x000fe4000fffe1ff */
[----:B------:R-:W-:Y:S02]  /*1560*/  UIMAD UR45, UR6, UR10, UR45 ;  /* 0x0000000a062d72a4 */ /* 0x000fe4000f8e022d */
[----:B------:R-:W-:-:S12]  /*1570*/  UIMAD UR46, UR4, UR12, UR46 ;  /* 0x0000000c042e72a4 */ /* 0x000fd8000f8e022e */
.L_x_19:
[----:B------:R-:W-:Y:S05]  /*1580*/  BRA.U !UP5, `(.L_x_20) ;  /* 0x000000010d0c7547 */ /* 0x000fea000b800000 */
[----:B------:R-:W-:Y:S01]  /*1590*/  UCGABAR_WAIT ;  /* 0x0000000000007dc7 */ /* 0x000fe20008000000 */
[----:B------:R-:W-:Y:S01]  /*15a0*/  CCTL.IVALL ;  /* 0x00000000ff00798f */ /* 0x000fe20002000000 */
[----:B------:R-:W-:Y:S05]  /*15b0*/  BRA `(.L_x_21) ;  /* 0x0000000000047947 */ /* 0x000fea0003800000 */
.L_x_20:
[----:B------:R-:W-:Y:S06]  /*15c0*/  BAR.SYNC.DEFER_BLOCKING 0x0 ;  /* 0x0000000000007b1d */ /* 0x000fec0000010000 */
.L_x_21:
[----:B------:R-:W-:Y:S05]  /*15d0*/  BRA.U UP0, `(.L_x_22) ;  /* 0x0000001100e07547 */ /* 0x000fea000b800000 */
[----:B------:R-:W1:Y:S01]  /*15e0*/  LDCU UR6, c[0x0][0x38c] ;  /* 0x00007180ff0677ac */ /* 0x000e620008000800 */
[----:B------:R-:W-:Y:S01]  /*15f0*/  PLOP3.LUT P1, PT, PT, PT, UP3, 0x80, 0x8 ;  /* 0x000000000008781c */ /* 0x000fe20003f2f038 */
[----:B------:R-:W-:Y:S01]  /*1600*/  IMAD.MOV.U32 R12, RZ, RZ, 0x1 ;  /* 0x00000001ff0c7424 */ /* 0x000fe200078e00ff */
[----:B------:R-:W-:Y:S01]  /*1610*/  ISETP.EQ.OR P2, PT, R0, RZ, P3 ;  /* 0x000000ff0000720c */ /* 0x000fe20001f42670 */
[----:B------:R-:W-:Y:S01]  /*1620*/  UISETP.NE.AND UP1, UPT, UR22, URZ, UPT ;  /* 0x000000ff1600728c */ /* 0x000fe2000bf25270 */
[----:B------:R-:W-:Y:S02]  /*1630*/  PLOP3.LUT P1, PT, P1, PT, PT, 0x8, 0x80 ;  /* 0x000000000080781c */ /* 0x000fe40000f2e170 */
[----:B------:R-:W-:Y:S01]  /*1640*/  CS2R R10, SRZ ;  /* 0x00000000000a7805 */ /* 0x000fe2000001ff00 */
[----:B------:R-:W-:Y:S01]  /*1650*/  IMAD.MOV.U32 R9, RZ, RZ, RZ ;  /* 0x000000ffff097224 */ /* 0x000fe200078e00ff */
[----:B------:R-:W2:Y:S01]  /*1660*/  LDCU UR39, c[0x0][0x370] ;  /* 0x00006e00ff2777ac */ /* 0x000ea20008000800 */
[----:B------:R-:W-:Y:S01]  /*1670*/  IMAD.MOV.U32 R8, RZ, RZ, 0x1 ;  /* 0x00000001ff087424 */ /* 0x000fe200078e00ff */
[----:B------:R-:W3:Y:S01]  /*1680*/  LDCU.64 UR28, c[0x0][0x348] ;  /* 0x00006900ff1c77ac */ /* 0x000ee20008000a00 */
[----:B------:R-:W-:-:S02]  /*1690*/  USHF.R.U32.HI UR44, URZ, 0x7, UR24 ;  /* 0x00000007ff2c7899 */ /* 0x000fc40008011618 */
[----:B-1----:R-:W-:Y:S02]  /*16a0*/  UIADD3 UR5, UPT, UPT, UR6, 0x7f, URZ ;  /* 0x0000007f06057890 */ /* 0x002fe4000fffe0ff */
[----:B------:R-:W-:Y:S02]  /*16b0*/  UIADD3 UR47, UPT, UPT, UR6, 0xfe, URZ ;  /* 0x000000fe062f7890 */ /* 0x000fe4000fffe0ff */
[----:B------:R-:W-:Y:S01]  /*16c0*/  USHF.R.S32.HI UR4, URZ, 0x1f, UR5 ;  /* 0x0000001fff047899 */ /* 0x000fe20008011405 */
[----:B------:R-:W1:Y:S03]  /*16d0*/  LDCU UR38, c[0x0][0x374] ;  /* 0x00006e80ff2677ac */ /* 0x000e660008000800 */
[----:B------:R-:W-:Y:S02]  /*16e0*/  ULEA.HI UR4, UR4, UR5, URZ, 0x7 ;  /* 0x0000000504047291 */ /* 0x000fe4000f8f38ff */
[----:B------:R-:W-:-:S02]  /*16f0*/  USEL UR25, UR34, 0x2, UP1 ;  /* 0x0000000222197887 */ /* 0x000fc40008800000 */
[----:B------:R-:W-:Y:S02]  /*1700*/  USHF.R.S32.HI UR42, URZ, 0x7, UR4 ;  /* 0x00000007ff2a7899 */ /* 0x000fe40008011404 */
[----:B------:R-:W-:Y:S02]  /*1710*/  UIADD3 UR4, UPT, UPT, UR6, -0x1, URZ ;  /* 0xffffffff06047890 */ /* 0x000fe4000fffe0ff */
[----:B------:R-:W-:Y:S02]  /*1720*/  UISETP.LT.U32.AND UP0, UPT, UR42, 0x5, UPT ;  /* 0x000000052a00788c */ /* 0x000fe4000bf01070 */
[----:B------:R-:W-:Y:S02]  /*1730*/  UISETP.GE.U32.AND UP2, UPT, UR4, -0xff, UPT ;  /* 0xffffff010400788c */ /* 0x000fe4000bf46070 */
[----:B------:R-:W-:Y:S01]  /*1740*/  USEL UR41, UR42, 0x5, UP0 ;  /* 0x000000052a297887 */ /* 0x000fe20008000000 */
[----:B------:R-:W-:-:S03]  /*1750*/  UMOV UR5, URZ ;  /* 0x000000ff00057c82 */ /* 0x000fc60008000000 */
[----:B------:R-:W-:Y:S02]  /*1760*/  UIADD3 UR21, UPT, UPT, UR41, -0x1, URZ ;  /* 0xffffffff29157890 */ /* 0x000fe4000fffe0ff */
[----:B------:R-:W-:-:S03]  /*1770*/  UIADD3 UR43, UPT, UPT, UR42, -UR41, URZ ;  /* 0x800000292a2b7290 */ /* 0x000fc6000fffe0ff */
[----:B------:R-:W-:-:S04]  /*1780*/  @UP2 UIADD3 UR21, UPT, UPT, UR41, URZ, URZ ;  /* 0x000000ff29152290 */ /* 0x000fc8000fffe0ff */
[----:B-123--:R-:W-:-:S12]  /*1790*/  UIADD3 UR21, UPT, UPT, UR21, 0x1, URZ ;  /* 0x0000000115157890 */ /* 0x00efd8000fffe0ff */
.L_x_42:
[----:B------:R-:W-:Y:S01]  /*17a0*/  UISETP.NE.AND UP0, UPT, UR48, URZ, UPT ;  /* 0x000000ff3000728c */ /* 0x000fe2000bf05270 */
[----:B------:R-:W1:Y:S08]  /*17b0*/  S2UR UR48, SR_CgaCtaId ;  /* 0x00000000003079c3 */ /* 0x000e700000008800 */
[----:B------:R-:W-:Y:S05]  /*17c0*/  BRA.U UP0, `(.L_x_23) ;  /* 0x0000000100347547 */ /* 0x000fea000b800000 */
[----:B------:R-:W2:Y:S01]  /*17d0*/  S2R R0, SR_CgaCtaId ;  /* 0x0000000000007919 */ /* 0x000ea20000008800 */
[----:B------:R-:W-:-:S04]  /*17e0*/  MOV R2, 0x400 ;  /* 0x0000040000027802 */ /* 0x000fc80000000f00 */
[----:B--2---:R-:W-:Y:S02]  /*17f0*/  LEA R0, R0, R2, 0x18 ;  /* 0x0000000200007211 */ /* 0x004fe400078ec0ff */
[----:B------:R-:W-:-:S03]  /*1800*/  SHF.L.U32 R2, R8, 0x1f, RZ ;  /* 0x0000001f08027819 */ /* 0x000fc600000006ff */
[----:B------:R-:W-:-:S04]  /*1810*/  IMAD R0, R9, 0x8, R0 ;  /* 0x0000000809007824 */ /* 0x000fc800078e0200 */
[----:B------:R-:W2:Y:S02]  /*1820*/  SYNCS.PHASECHK.TRANS64.TRYWAIT P0, [R0+URZ+0xe0], R2 ;  /* 0x0000e002000075a7 */ /* 0x000ea400080011ff */
[----:B--2---:R-:W-:Y:S05]  /*1830*/  @!P0 BRA `(.L_x_24) ;  /* 0x0000005800488947 */ /* 0x004fea0003800000 */
.L_x_103:
[----:B------:R-:W-:Y:S01]  /*1840*/  VIADD R9, R9, 0x1 ;  /* 0x0000000109097836 */ /* 0x000fe20000000000 */
[----:B------:R2:W-:Y:S04]  /*1850*/  SYNCS.ARRIVE.TRANS64.A1T0 RZ, [R0+URZ+0xd0], RZ ;  /* 0x0000d0ff00ff79a7 */ /* 0x0005e800081000ff */
[----:B------:R-:W-:-:S04]  /*1860*/  ISETP.NE.AND P0, PT, R9, 0x2, PT ;  /* 0x000000020900780c */ /* 0x000fc80003f05270 */
[----:B------:R-:W-:Y:S02]  /*1870*/  SEL R9, R9, RZ, P0 ;  /* 0x000000ff09097207 */ /* 0x000fe40000000000 */
[----:B--2---:R-:W-:-:S04]  /*1880*/  SEL R0, RZ, 0x1, P0 ;  /* 0x00000001ff007807 */ /* 0x004fc80000000000 */
[----:B------:R-:W-:-:S07]  /*1890*/  LOP3.LUT R8, R8, R0, RZ, 0x3c, !PT ;  /* 0x0000000008087212 */ /* 0x000fce00078e3cff */
.L_x_23:
[----:B------:R-:W-:Y:S01]  /*18a0*/  UMOV UR6, 0x400 ;  /* 0x0000040000067882 */ /* 0x000fe20000000000 */
[----:B------:R-:W-:Y:S01]  /*18b0*/  SHF.L.U32 R0, R12, 0x1f, RZ ;  /* 0x0000001f0c007819 */ /* 0x000fe200000006ff */
[----:B-1----:R-:W-:Y:S02]  /*18c0*/  ULEA UR6, UR48, UR6, 0x18 ;  /* 0x0000000630067291 */ /* 0x002fe4000f8ec0ff */
[----:B------:R-:W-:Y:S02]  /*18d0*/  UISETP.GE.U32.AND UP0, UPT, UR47, 0xff, UPT ;  /* 0x000000ff2f00788c */ /* 0x000fe4000bf06070 */
[----:B------:R-:W-:Y:S02]  /*18e0*/  ULEA UR4, UR5, UR6, 0x3 ;  /* 0x0000000605047291 */ /* 0x000fe4000f8e18ff */
[----:B------:R-:W-:Y:S02]  /*18f0*/  USHF.L.U32 UR11, UR45, 0x6, URZ ;  /* 0x000000062d0b7899 */ /* 0x000fe400080006ff */
[----:B------:R-:W-:Y:S01]  /*1900*/  ULEA UR35, UR46, UR44, 0x7 ;  /* 0x0000002c2e237291 */ /* 0x000fe2000f8e38ff */
[----:B------:R-:W-:-:S04]  /*1910*/  UMOV UR13, URZ ;  /* 0x000000ff000d7c82 */ /* 0x000fc80008000000 */
[----:B------:R1:W2:Y:S01]  /*1920*/  SYNCS.PHASECHK.TRANS64.TRYWAIT P0, [UR4+0x28], R0 ;  /* 0x00002800ff0075a7 */ /* 0x0002a20008001104 */
[----:B------:R-:W-:Y:S06]  /*1930*/  BRA.U !UP0, `(.L_x_25) ;  /* 0x0000000108bc7547 */ /* 0x000fec000b800000 */
[----:B------:R-:W-:Y:S01]  /*1940*/  UMOV UR7, URZ ;  /* 0x000000ff00077c82 */ /* 0x000fe20008000000 */
[----:B------:R-:W-:-:S05]  /*1950*/  UMOV UR4, UR5 ;  /* 0x0000000500047c82 */ /* 0x000fca0008000000 */
.L_x_31:
[----:B------:R-:W-:Y:S01]  /*1960*/  ULEA UR33, UR4, UR6, 0x3 ;  /* 0x0000000604217291 */ /* 0x000fe2000f8e18ff */
[----:B--2---:R-:W-:Y:S01]  /*1970*/  @!P3 MOV R2, 0x6000 ;  /* 0x000060000002b802 */ /* 0x004fe20000000f00 */
[----:B--2-4-:R-:W-:Y:S10]  /*1980*/  @P0 BRA `(.L_x_26) ;  /* 0x00000000000c0947 */ /* 0x014ff40003800000 */
[----:B------:R-:W-:-:S04]  /*1990*/  SHF.L.U32 R3, R12, 0x1f, RZ ;  /* 0x0000001f0c037819 */ /* 0x000fc800000006ff */
[----:B------:R-:W2:Y:S02]  /*19a0*/  SYNCS.PHASECHK.TRANS64.TRYWAIT P0, [UR33+0x28], R3 ;  /* 0x00002803ff0075a7 */ /* 0x000ea40008001121 */
[----:B--2---:R-:W-:Y:S05]  /*19b0*/  @!P0 BRA `(.L_x_27) ;  /* 0x0000005400fc8947 */ /* 0x004fea0003800000 */
.L_x_26:
[----:B------:R2:W-:Y:S01]  /*19c0*/  @!P3 SYNCS.ARRIVE.TRANS64 RZ, [UR33], R2 ;  /* 0x00000002ffffb9a7 */ /* 0x0005e20008000021 */
[----:B------:R-:W-:-:S04]  /*19d0*/  ULOP3.LUT UR5, UR25, 0x2, URZ, 0xfc, !UPT ;  /* 0x0000000219057892 */ /* 0x000fc8000f8efcff */
[----:B------:R-:W-:-:S09]  /*19e0*/  UISETP.NE.AND UP0, UPT, UR5, 0x2, UPT ;  /* 0x000000020500788c */ /* 0x000fd2000bf05270 */
[----:B------:R-:W-:Y:S05]  /*19f0*/  BRA.U UP0, `(.L_x_28) ;  /* 0x0000000100047547 */ /* 0x000fea000b800000 */
[----:B------:R-:W-:Y:S05]  /*1a00*/  BPT.TRAP 0x1 ;  /* 0x000000040000795c */ /* 0x000fea0000300000 */
.L_x_28:
[----:B------:R-:W-:Y:S04]  /*1a10*/  BSSY.RECONVERGENT B0, `(.L_x_29) ;  /* 0x0000003000007945 */ /* 0x000fe80003800200 */
[----:B------:R-:W-:Y:S05]  /*1a20*/  @P2 BRA `(.L_x_30) ;  /* 0x0000000000042947 */ /* 0x000fea0003800000 */
[----:B------:R-:W-:Y:S05]  /*1a30*/  BPT.TRAP 0x1 ;  /* 0x000000040000795c */ /* 0x000fea0000300000 */
.L_x_30:
[----:B------:R-:W-:Y:S05]  /*1a40*/  BSYNC.RECONVERGENT B0 ;  /* 0x0000000000007941 */ /* 0x000fea0003800200 */
.L_x_29:
[----:B------:R-:W-:Y:S02]  /*1a50*/  UIADD3 UR5, UPT, UPT, UR4, 0x1, URZ ;  /* 0x0000000104057890 */ /* 0x000fe4000fffe0ff */
[----:B------:R-:W-:Y:S02]  /*1a60*/  ULEA UR32, UR4, UR24, 0xe ;  /* 0x0000001804207291 */ /* 0x000fe4000f8e70ff */
[----:B------:R-:W-:Y:S02]  /*1a70*/  UISETP.NE.AND UP0, UPT, UR5, 0x5, UPT ;  /* 0x000000050500788c */ /* 0x000fe4000bf05270 */
[----:B------:R-:W-:Y:S02]  /*1a80*/  UIADD3 UR16, UP1, UPT, UR28, 0x80, URZ ;  /* 0x000000801c107890 */ /* 0x000fe4000ff3e0ff */
[----:B------:R-:W-:Y:S02]  /*1a90*/  USEL UR9, URZ, 0x1, UP0 ;  /* 0x00000001ff097887 */ /* 0x000fe40008000000 */
[----:B------:R-:W-:-:S02]  /*1aa0*/  USEL UR5, UR5, URZ, UP0 ;  /* 0x000000ff05057287 */ /* 0x000fc40008000000 */
[----:B------:R-:W-:Y:S02]  /*1ab0*/  UIADD3 UR14, UP0, UPT, UR28, 0x180, URZ ;  /* 0x000001801c0e7890 */ /* 0x000fe4000ff1e0ff */
[----:B------:R-:W-:Y:S01]  /*1ac0*/  ULEA UR8, UR5, UR6, 0x3 ;  /* 0x0000000605087291 */ /* 0x000fe2000f8e18ff */
[----:B------:R-:W-:Y:S01]  /*1ad0*/  LOP3.LUT R12, R12, UR9, RZ, 0x3c, !PT ;  /* 0x000000090c0c7c12 */ /* 0x000fe2000f8e3cff */
[----:B------:R-:W-:Y:S02]  /*1ae0*/  USHF.L.U32 UR34, UR7, 0x7, URZ ;  /* 0x0000000707227899 */ /* 0x000fe400080006ff */
[----:B------:R-:W-:Y:S01]  /*1af0*/  UIADD3.X UR17, UPT, UPT, URZ, UR29, URZ, UP1, !UPT ;  /* 0x0000001dff117290 */ /* 0x000fe20008ffe4ff */
[----:B-1----:R-:W-:Y:S01]  /*1b00*/  SHF.L.U32 R0, R12, 0x1f, RZ ;  /* 0x0000001f0c007819 */ /* 0x002fe200000006ff */
[----:B------:R-:W-:Y:S02]  /*1b10*/  UIADD3 UR32, UPT, UPT, UR6, 0x4400, UR32 ;  /* 0x0000440006207890 */ /* 0x000fe4000fffe020 */
[----:B------:R-:W-:Y:S01]  /*1b20*/  UIADD3.X UR15, UPT, UPT, URZ, UR29, URZ, UP0, !UPT ;  /* 0x0000001dff0f7290 */ /* 0x000fe200087fe4ff */
[----:B------:R3:W4:Y:S01]  /*1b30*/  SYNCS.PHASECHK.TRANS64.TRYWAIT P0, [UR8+0x28], R0 ;  /* 0x00002800ff0075a7 */ /* 0x0007220008001108 */
[----:B------:R-:W-:Y:S01]  /*1b40*/  ULEA UR8, UR4, UR6, 0xd ;  /* 0x0000000604087291 */ /* 0x000fe2000f8e68ff */
[----:B------:R-:W-:Y:S01]  /*1b50*/  UMOV UR13, 0x30000 ;  /* 0x00030000000d7882 */ /* 0x000fe20000000000 */
[----:B------:R-:W-:-:S02]  /*1b60*/  UMOV UR18, 0x0 ;  /* 0x0000000000127882 */ /* 0x000fc40000000000 */
[----:B------:R-:W-:Y:S01]  /*1b70*/  UIADD3 UR8, UPT, UPT, UR8, 0x18400, URZ ;  /* 0x0001840008087890 */ /* 0x000fe2000fffe0ff */
[----:B------:R-:W-:Y:S01]  /*1b80*/  UMOV UR19, 0x10000000 ;  /* 0x1000000000137882 */ /* 0x000fe20000000000 */
[----:B------:R-:W-:Y:S01]  /*1b90*/  UMOV UR12, UR36 ;  /* 0x00000024000c7c82 */ /* 0x000fe20008000000 */
[----:B------:R-:W-:Y:S01]  /*1ba0*/  UMOV UR9, UR33 ;  /* 0x0000002100097c82 */ /* 0x000fe20008000000 */
[----:B------:R-:W-:Y:S01]  /*1bb0*/  UMOV UR10, UR34 ;  /* 0x00000022000a7c82 */ /* 0x000fe20008000000 */
[----:B------:R1:W-:Y:S01]  /*1bc0*/  UTMALDG.3D.MULTICAST [UR32], [UR16], UR13, desc[UR18] ;  /* 0x00001220100073b4 */ /* 0x0003e2000801180d */
[----:B------:R-:W-:Y:S01]  /*1bd0*/  UIADD3 UR7, UPT, UPT, UR7, 0x1, URZ ;  /* 0x0000000107077890 */ /* 0x000fe2000fffe0ff */
[----:B------:R-:W-:-:S03]  /*1be0*/  UMOV UR4, UR5 ;  /* 0x0000000500047c82 */ /* 0x000fc60008000000 */
[----:B------:R-:W-:Y:S01]  /*1bf0*/  UISETP.NE.AND UP0, UPT, UR7, UR21, UPT ;  /* 0x000000150700728c */ /* 0x000fe2000bf05270 */
[----:B------:R3:W-:Y:S01]  /*1c00*/  UTMALDG.3D [UR8], [UR14], desc[UR18] ;  /* 0x000012080e0075b4 */ /* 0x0007e20008011000 */
[----:B-1----:R-:W-:-:S07]  /*1c10*/  UMOV UR13, UR21 ;  /* 0x00000015000d7c82 */ /* 0x002fce0008000000 */
[----:B---3--:R-:W-:Y:S05]  /*1c20*/  BRA.U UP0, `(.L_x_31) ;  /* 0xfffffffd004c7547 */ /* 0x008fea000b83ffff */
.L_x_25:
[----:B------:R-:W-:Y:S01]  /*1c30*/  ULEA UR4, UR5, UR6, 0x3 ;  /* 0x0000000605047291 */ /* 0x000fe2000f8e18ff */
[----:B-1----:R-:W-:Y:S01]  /*1c40*/  SHF.L.U32 R0, R12, 0x1f, RZ ;  /* 0x0000001f0c007819 */ /* 0x002fe200000006ff */
[----:B------:R-:W-:Y:S01]  /*1c50*/  @!P1 SYNCS.ARRIVE.TRANS64.A1T0 RZ, [UR6+0x68], RZ ;  /* 0x000068ffffff99a7 */ /* 0x000fe20008100006 */
[----:B------:R-:W-:-:S06]  /*1c60*/  UISETP.GT.AND UP0, UPT, UR42, UR41, UPT ;  /* 0x000000292a00728c */ /* 0x000fcc000bf04270 */
[----:B--2-4-:R1:W2:Y:S03]  /*1c70*/  SYNCS.PHASECHK.TRANS64.TRYWAIT P0, [UR4+0x28], R0 ;  /* 0x00002800ff0075a7 */ /* 0x0142a60008001104 */
[----:B------:R-:W-:Y:S05]  /*1c80*/  BRA.U !UP0, `(.L_x_32) ;  /* 0x0000000108c07547 */ /* 0x000fea000b800000 */
[----:B------:R-:W-:Y:S01]  /*1c90*/  UIADD3 UR26, UPT, UPT, UR43, UR13, URZ ;  /* 0x0000000d2b1a7290 */ /* 0x000fe2000fffe0ff */
[----:B------:R-:W-:-:S11]  /*1ca0*/  UMOV UR4, UR5 ;  /* 0x0000000500047c82 */ /* 0x000fd60008000000 */
.L_x_38:
[----:B------:R-:W-:Y:S01]  /*1cb0*/  ULEA UR17, UR4, UR6, 0x3 ;  /* 0x0000000604117291 */ /* 0x000fe2000f8e18ff */
[----:B--2---:R-:W-:Y:S01]  /*1cc0*/  @!P3 MOV R2, 0x6000 ;  /* 0x000060000002b802 */ /* 0x004fe20000000f00 */
[----:B--2-4-:R-:W-:Y:S10]  /*1cd0*/  @P0 BRA `(.L_x_33) ;  /* 0x00000000000c0947 */ /* 0x014ff40003800000 */
[----:B------:R-:W-:-:S04]  /*1ce0*/  SHF.L.U32 R3, R12, 0x1f, RZ ;  /* 0x0000001f0c037819 */ /* 0x000fc800000006ff */
[----:B------:R-:W2:Y:S02]  /*1cf0*/  SYNCS.PHASECHK.TRANS64.TRYWAIT P0, [UR17+0x28], R3 ;  /* 0x00002803ff0075a7 */ /* 0x000ea40008001111 */
[----:B--2---:R-:W-:Y:S05]  /*1d00*/  @!P0 BRA `(.L_x_34) ;  /* 0x0000005400408947 */ /* 0x004fea0003800000 */
.L_x_33:
[----:B------:R2:W-:Y:S01]  /*1d10*/  @!P3 SYNCS.ARRIVE.TRANS64 RZ, [UR17], R2 ;  /* 0x00000002ffffb9a7 */ /* 0x0005e20008000011 */
[----:B------:R-:W-:-:S04]  /*1d20*/  ULOP3.LUT UR5, UR25, 0x2, URZ, 0xfc, !UPT ;  /* 0x0000000219057892 */ /* 0x000fc8000f8efcff */
[----:B------:R-:W-:-:S09]  /*1d30*/  UISETP.NE.AND UP0, UPT, UR5, 0x2, UPT ;  /* 0x000000020500788c */ /* 0x000fd2000bf05270 */
[----:B------:R-:W-:Y:S05]  /*1d40*/  BRA.U UP0, `(.L_x_35) ;  /* 0x0000000100047547 */ /* 0x000fea000b800000 */
[----:B------:R-:W-:Y:S05]  /*1d50*/  BPT.TRAP 0x1 ;  /* 0x000000040000795c */ /* 0x000fea0000300000 */
.L_x_35:
[----:B------:R-:W-:Y:S04]  /*1d60*/  BSSY.RECONVERGENT B0, `(.L_x_36) ;  /* 0x0000003000007945 */ /* 0x000fe80003800200 */
[----:B------:R-:W-:Y:S05]  /*1d70*/  @P2 BRA `(.L_x_37) ;  /* 0x0000000000042947 */ /* 0x000fea0003800000 */
[----:B------:R-:W-:Y:S05]  /*1d80*/  BPT.TRAP 0x1 ;  /* 0x000000040000795c */ /* 0x000fea0000300000 */
.L_x_37:
[----:B------:R-:W-:Y:S05]  /*1d90*/  BSYNC.RECONVERGENT B0 ;  /* 0x0000000000007941 */ /* 0x000fea0003800200 */
.L_x_36:
[----:B------:R-:W-:Y:S02]  /*1da0*/  UIADD3 UR5, UPT, UPT, UR4, 0x1, URZ ;  /* 0x0000000104057890 */ /* 0x000fe4000fffe0ff */
[----:B------:R-:W-:Y:S02]  /*1db0*/  ULEA UR16, UR4, UR24, 0xe ;  /* 0x0000001804107291 */ /* 0x000fe4000f8e70ff */
[----:B------:R-:W-:Y:S02]  /*1dc0*/  UISETP.NE.AND UP0, UPT, UR5, 0x5, UPT ;  /* 0x000000050500788c */ /* 0x000fe4000bf05270 */
[----:B------:R-:W-:Y:S02]  /*1dd0*/  UIADD3 UR22, UP1, UPT, UR28, 0x80, URZ ;  /* 0x000000801c167890 */ /* 0x000fe4000ff3e0ff */
[----:B------:R-:W-:Y:S02]  /*1de0*/  USEL UR8, URZ, 0x1, UP0 ;  /* 0x00000001ff087887 */ /* 0x000fe40008000000 */
[----:B------:R-:W-:-:S02]  /*1df0*/  USEL UR5, UR5, URZ, UP0 ;  /* 0x000000ff05057287 */ /* 0x000fc40008000000 */
[----:B------:R-:W-:Y:S02]  /*1e00*/  UIADD3 UR14, UP0, UPT, UR28, 0x180, URZ ;  /* 0x000001801c0e7890 */ /* 0x000fe4000ff1e0ff */
[----:B------:R-:W-:Y:S01]  /*1e10*/  LOP3.LUT R12, R12, UR8, RZ, 0x3c, !PT ;  /* 0x000000080c0c7c12 */ /* 0x000fe2000f8e3cff */
[----:B------:R-:W-:Y:S02]  /*1e20*/  ULEA UR7, UR5, UR6, 0x3 ;  /* 0x0000000605077291 */ /* 0x000fe4000f8e18ff */
[----:B------:R-:W-:Y:S01]  /*1e30*/  ULEA UR8, UR4, UR6, 0xd ;  /* 0x0000000604087291 */ /* 0x000fe2000f8e68ff */
[----:B-1----:R-:W-:Y:S01]  /*1e40*/  SHF.L.U32 R0, R12, 0x1f, RZ ;  /* 0x0000001f0c007819 */ /* 0x002fe200000006ff */
[----:B------:R-:W-:Y:S02]  /*1e50*/  USHF.L.U32 UR18, UR13, 0x7, URZ ;  /* 0x000000070d127899 */ /* 0x000fe400080006ff */
[----:B------:R-:W-:Y:S02]  /*1e60*/  UIADD3 UR16, UPT, UPT, UR6, 0x4400, UR16 ;  /* 0x0000440006107890 */ /* 0x000fe4000fffe010 */
[----:B------:R-:W-:Y:S01]  /*1e70*/  UIADD3.X UR23, UPT, UPT, URZ, UR29, URZ, UP1, !UPT ;  /* 0x0000001dff177290 */ /* 0x000fe20008ffe4ff */
[----:B------:R3:W4:Y:S01]  /*1e80*/  SYNCS.PHASECHK.TRANS64.TRYWAIT P0, [UR7+0x28], R0 ;  /* 0x00002800ff0075a7 */ /* 0x0007220008001107 */
[----:B------:R-:W-:-:S02]  /*1e90*/  UIADD3 UR8, UPT, UPT, UR8, 0x18400, URZ ;  /* 0x0001840008087890 */ /* 0x000fc4000fffe0ff */
[----:B------:R-:W-:Y:S01]  /*1ea0*/  UIADD3.X UR15, UPT, UPT, URZ, UR29, URZ, UP0, !UPT ;  /* 0x0000001dff0f7290 */ /* 0x000fe200087fe4ff */
[----:B------:R-:W-:Y:S01]  /*1eb0*/  UMOV UR7, 0x30000 ;  /* 0x0003000000077882 */ /* 0x000fe20000000000 */
[----:B------:R-:W-:Y:S01]  /*1ec0*/  UMOV UR30, 0x0 ;  /* 0x00000000001e7882 */ /* 0x000fe20000000000 */
[----:B------:R-:W-:Y:S01]  /*1ed0*/  UMOV UR31, 0x10000000 ;  /* 0x10000000001f7882 */ /* 0x000fe20000000000 */
[----:B------:R-:W-:Y:S01]  /*1ee0*/  UMOV UR19, UR35 ;  /* 0x0000002300137c82 */ /* 0x000fe20008000000 */
[----:B------:R-:W-:Y:S01]  /*1ef0*/  UMOV UR20, UR36 ;  /* 0x0000002400147c82 */ /* 0x000fe20008000000 */
[----:B------:R-:W-:Y:S01]  /*1f00*/  UMOV UR12, UR36 ;  /* 0x00000024000c7c82 */ /* 0x000fe20008000000 */
[----:B------:R-:W-:Y:S01]  /*1f10*/  UMOV UR9, UR17 ;  /* 0x0000001100097c82 */ /* 0x000fe20008000000 */
[----:B------:R-:W-:Y:S01]  /*1f20*/  UMOV UR10, UR18 ;  /* 0x00000012000a7c82 */ /* 0x000fe20008000000 */
[----:B------:R3:W-:Y:S01]  /*1f30*/  UTMALDG.3D.MULTICAST [UR16], [UR22], UR7, desc[UR30] ;  /* 0x00001e10160073b4 */ /* 0x0007e20008011807 */
[----:B------:R-:W-:Y:S01]  /*1f40*/  UIADD3 UR13, UPT, UPT, UR13, 0x1, URZ ;  /* 0x000000010d0d7890 */ /* 0x000fe2000fffe0ff */
[----:B------:R-:W-:-:S03]  /*1f50*/  UMOV UR4, UR5 ;  /* 0x0000000500047c82 */ /* 0x000fc60008000000 */
[----:B------:R-:W-:Y:S01]  /*1f60*/  UISETP.NE.AND UP0, UPT, UR13, UR26, UPT ;  /* 0x0000001a0d00728c */ /* 0x000fe2000bf05270 */
[----:B------:R3:W-:Y:S08]  /*1f70*/  UTMALDG.3D [UR8], [UR14], desc[UR30] ;  /* 0x00001e080e0075b4 */ /* 0x0007f00008011000 */
[----:B---3--:R-:W-:Y:S05]  /*1f80*/  BRA.U UP0, `(.L_x_38) ;  /* 0xfffffffd00487547 */ /* 0x008fea000b83ffff */
.L_x_32:
[C---:B------:R-:W-:Y:S01]  /*1f90*/  LEA R3, R11.reuse, UR6, 0x3 ;  /* 0x000000060b037c11 */ /* 0x040fe2000f8e18ff */
[----:B------:R-:W-:Y:S01]  /*1fa0*/  NOP ;  /* 0x0000000000007918 */ /* 0x000fe20000000000 */
[----:B-1----:R-:W-:Y:S02]  /*1fb0*/  SHF.L.U32 R0, R10, 0x1f, RZ ;  /* 0x0000001f0a007819 */ /* 0x002fe400000006ff */
[----:B------:R-:W-:Y:S02]  /*1fc0*/  LEA R4, R11, UR6, 0x4 ;  /* 0x000000060b047c11 */ /* 0x000fe4000f8e20ff */
[----:B--2-4-:R-:W1:Y:S02]  /*1fd0*/  SYNCS.PHASECHK.TRANS64.TRYWAIT P0, [R3+URZ+0x70], R0 ;  /* 0x00007000030075a7 */ /* 0x014e6400080011ff */
[----:B-1----:R-:W-:Y:S05]  /*1fe0*/  @!P0 BRA `(.L_x_39) ;  /* 0x0000005000a08947 */ /* 0x002fea0003800000 */
.L_x_106:
[----:B------:R-:W2:Y:S01]  /*1ff0*/  LDS.128 R4, [R4+0x100] ;  /* 0x0001000004047984 */ /* 0x000ea20000000c00 */
[----:B------:R-:W-:Y:S01]  /*2000*/  UISETP.GE.AND UP0, UPT, UR40, 0x1, UPT ;  /* 0x000000012800788c */ /* 0x000fe2000bf06270 */
[----:B------:R-:W-:Y:S01]  /*2010*/  @!PT LDS RZ, [RZ] ;  /* 0x00000000fffff984 */ /* 0x000fe20000000800 */
[----:B------:R-:W-:Y:S01]  /*2020*/  @!PT LDS RZ, [RZ] ;  /* 0x00000000fffff984 */ /* 0x000fe20000000800 */
[----:B------:R-:W-:Y:S01]  /*2030*/  @!PT LDS RZ, [RZ] ;  /* 0x00000000fffff984 */ /* 0x000fe20000000800 */
[----:B------:R-:W-:Y:S01]  /*2040*/  @!PT LDS RZ, [RZ] ;  /* 0x00000000fffff984 */ /* 0x000fe20000000800 */
[----:B------:R3:W-:Y:S06]  /*2050*/  MEMBAR.ALL.CTA ;  /* 0x0000000000007992 */ /* 0x0007ec0000008000 */
[----:B---3--:R-:W3:Y:S01]  /*2060*/  FENCE.VIEW.ASYNC.S ;  /* 0x00000000000073c6 */ /* 0x008ee20000000000 */
[----:B--2---:R-:W-:-:S13]  /*2070*/  LOP3.LUT P0, RZ, R6, 0x1, RZ, 0xc0, !PT ;  /* 0x0000000106ff7812 */ /* 0x004fda000780c0ff */
[----:B---3--:R-:W-:Y:S01]  /*2080*/  VOTEU.ANY UP1, P0 ;  /* 0x0000000000ff7886 */ /* 0x008fe20000020100 */
[----:B------:R-:W-:-:S13]  /*2090*/  PLOP3.LUT P0, PT, PT, PT, UP1, 0x80, 0x8 ;  /* 0x000000000008781c */ /* 0x000fda0003f0f018 */
[----:B-1----:R-:W-:Y:S02]  /*20a0*/  @P0 LOP3.LUT R0, R5, 0xffff, RZ, 0xc0, !PT ;  /* 0x0000ffff05000812 */ /* 0x002fe400078ec0ff */
[----:B------:R-:W-:Y:S02]  /*20b0*/  @P0 MOV R2, R4 ;  /* 0x0000000400020202 */ /* 0x000fe40000000f00 */
[----:B------:R-:W-:Y:S01]  /*20c0*/  @P0 R2UR UR7, R0 ;  /* 0x00000000000702ca */ /* 0x000fe200000e0000 */
[----:B------:R-:W-:Y:S01]  /*20d0*/  VIADD R0, R3, 0x80 ;  /* 0x0000008003007836 */ /* 0x000fe20000000000 */
[----:B------:R-:W-:Y:S02]  /*20e0*/  @P0 SHF.R.U32.HI R4, RZ, 0x10, R5 ;  /* 0x00000010ff040819 */ /* 0x000fe40000011605 */
[----:B------:R-:W-:Y:S02]  /*20f0*/  @P0 R2UR UR8, R2 ;  /* 0x00000000020802ca */ /* 0x000fe400000e0000 */
[----:B------:R-:W-:-:S02]  /*2100*/  PRMT R0, RZ, 0x654, R0 ;  /* 0x00000654ff007816 */ /* 0x000fc40000000000 */
[----:B------:R-:W-:Y:S02]  /*2110*/  @P0 R2UR UR4, R4 ;  /* 0x00000000040402ca */ /* 0x000fe400000e0000 */
[----:B------:R1:W-:Y:S03]  /*2120*/  SYNCS.ARRIVE.TRANS64.RED.A1T0 RZ, [R0+URZ], RZ ;  /* 0x000000ff00ff79a7 */ /* 0x0003e600081004ff */
[----:B------:R-:W-:-:S04]  /*2130*/  @UP1 UMOV UR27, UR7 ;  /* 0x00000007001b1c82 */ /* 0x000fc80008000000 */
[----:B------:R-:W-:-:S04]  /*2140*/  @UP1 UMOV UR37, UR8 ;  /* 0x0000000800251c82 */ /* 0x000fc80008000000 */
[----:B------:R-:W-:Y:S01]  /*2150*/  @UP1 UMOV UR36, UR4 ;  /* 0x0000000400241c82 */ /* 0x000fe20008000000 */
[----:B------:R-:W-:Y:S05]  /*2160*/  BRA.U !UP0, `(.L_x_40) ;  /* 0x0000000108d47547 */ /* 0x000fea000b800000 */
[----:B------:R-:W2:Y:S01]  /*2170*/  LDCU.128 UR12, c[0x0][0xb10] ;  /* 0x00016200ff0c77ac */ /* 0x000ea20008000c00 */
[----:B------:R-:W3:Y:S01]  /*2180*/  LDCU UR26, c[0x0][0xb20] ;  /* 0x00016400ff1a77ac */ /* 0x000ee20008000800 */
[----:B------:R-:W4:Y:S01]  /*2190*/  LDCU UR20, c[0x0][0xb0c] ;  /* 0x00016180ff1477ac */ /* 0x000f220008000800 */
[----:B------:R-:W1:Y:S01]  /*21a0*/  LDCU.64 UR10, c[0x0][0xb28] ;  /* 0x00016500ff0a77ac */ /* 0x000e620008000a00 */
[----:B------:R-:W-:Y:S02]  /*21b0*/  UISETP.NE.AND UP3, UPT, UR40, 0x1, UPT ;  /* 0x000000012800788c */ /* 0x000fe4000bf65270 */
[----:B--2---:R-:W-:Y:S02]  /*21c0*/  UIMAD.WIDE.U32 UR16, UR38, UR15, URZ ;  /* 0x0000000f261072a5 */ /* 0x004fe4000f8e00ff */
[----:B------:R-:W-:Y:S02]  /*21d0*/  UIMAD.WIDE.U32 UR8, UR39, UR12, URZ ;  /* 0x0000000c270872a5 */ /* 0x000fe4000f8e00ff */
[----:B------:R-:W-:-:S02]  /*21e0*/  UISETP.NE.AND UP0, UPT, UR14, 0x1, UPT ;  /* 0x000000010e00788c */ /* 0x000fc4000bf05270 */
[----:B------:R-:W-:Y:S01]  /*21f0*/  UIMAD.WIDE.U32 UR22, UR27, UR15, URZ ;  /* 0x0000000f1b1672a5 */ /* 0x000fe2000f8e00ff */
[----:B------:R-:W-:Y:S02]  /*2200*/  UMOV UR16, UR17 ;  /* 0x0000001100107c82 */ /* 0x000fe40008000000 */
[----:B------:R-:W-:Y:S01]  /*2210*/  UMOV UR8, UR9 ;  /* 0x0000000900087c82 */ /* 0x000fe20008000000 */
[----:B---3--:R-:W-:Y:S02]  /*2220*/  USHF.R.U32.HI UR16, URZ, UR26, UR16 ;  /* 0x0000001aff107299 */ /* 0x008fe40008011610 */
[----:B----4-:R-:W-:Y:S02]  /*2230*/  UISETP.NE.AND UP2, UPT, UR20, 0x1, UPT ;  /* 0x000000011400788c */ /* 0x010fe4000bf45270 */
[----:B------:R-:W-:Y:S02]  /*2240*/  USHF.R.U32.HI UR8, URZ, UR13, UR8 ;  /* 0x0000000dff087299 */ /* 0x000fe40008011608 */
[----:B------:R-:W-:-:S02]  /*2250*/  USEL UR7, UR38, UR16, !UP0 ;  /* 0x0000001026077287 */ /* 0x000fc4000c000000 */
[----:B------:R-:W-:Y:S02]  /*2260*/  USEL UR8, UR39, UR8, !UP2 ;  /* 0x0000000827087287 */ /* 0x000fe4000d000000 */
[----:B-1----:R-:W-:Y:S01]  /*2270*/  UIMAD.WIDE.U32 UR16, UR7, UR10, URZ ;  /* 0x0000000a071072a5 */ /* 0x002fe2000f8e00ff */
[----:B------:R-:W-:Y:S01]  /*2280*/  UMOV UR4, UR23 ;  /* 0x0000001700047c82 */ /* 0x000fe20008000000 */
[----:B------:R-:W-:Y:S02]  /*2290*/  UIMAD.WIDE.U32 UR18, UR37, UR12, URZ ;  /* 0x0000000c251272a5 */ /* 0x000fe4000f8e00ff */
[----:B------:R-:W-:-:S03]  /*22a0*/  UIMAD.WIDE.U32 UR22, UR8, UR10, URZ ;  /* 0x0000000a081672a5 */ /* 0x000fc6000f8e00ff */
[----:B------:R-:W-:Y:S01]  /*22b0*/  UMOV UR16, UR17 ;  /* 0x0000001100107c82 */ /* 0x000fe20008000000 */
[----:B------:R-:W-:Y:S02]  /*22c0*/  USHF.R.U32.HI UR4, URZ, UR26, UR4 ;  /* 0x0000001aff047299 */ /* 0x000fe40008011604 */
[----:B------:R-:W-:Y:S01]  /*22d0*/  @UP3 USHF.R.U32.HI UR7, URZ, UR11, UR16 ;  /* 0x0000000bff073299 */ /* 0x000fe20008011610 */
[----:B------:R-:W-:Y:S01]  /*22e0*/  UMOV UR18, UR19 ;  /* 0x0000001300127c82 */ /* 0x000fe20008000000 */
[----:B------:R-:W-:Y:S01]  /*22f0*/  UMOV UR22, UR23 ;  /* 0x0000001700167c82 */ /* 0x000fe20008000000 */
[----:B------:R-:W-:Y:S02]  /*2300*/  USHF.R.U32.HI UR13, URZ, UR13, UR18 ;  /* 0x0000000dff0d7299 */ /* 0x000fe40008011612 */
[----:B------:R-:W-:Y:S02]  /*2310*/  USEL UR4, UR27, UR4, !UP0 ;  /* 0x000000041b047287 */ /* 0x000fe4000c000000 */
[----:B------:R-:W-:-:S02]  /*2320*/  @UP3 USHF.R.U32.HI UR8, URZ, UR11, UR22 ;  /* 0x0000000bff083299 */ /* 0x000fc40008011616 */
[----:B------:R-:W-:Y:S02]  /*2330*/  UIMAD UR9, UR40, UR7, URZ ;  /* 0x00000007280972a4 */ /* 0x000fe4000f8e02ff */
[----:B------:R-:W-:Y:S02]  /*2340*/  USEL UR7, UR37, UR13, !UP2 ;  /* 0x0000000d25077287 */ /* 0x000fe4000d000000 */
[----:B------:R-:W-:Y:S02]  /*2350*/  UIMAD UR12, UR40, UR8, URZ ;  /* 0x00000008280c72a4 */ /* 0x000fe4000f8e02ff */
[----:B------:R-:W-:Y:S02]  /*2360*/  UISETP.GE.AND UP0, UPT, UR4, UR9, UPT ;  /* 0x000000090400728c */ /* 0x000fe4000bf06270 */
[----:B------:R-:W-:Y:S02]  /*2370*/  UIMAD.WIDE.U32 UR16, UR4, UR10, URZ ;  /* 0x0000000a041072a5 */ /* 0x000fe4000f8e00ff */
[----:B------:R-:W-:-:S02]  /*2380*/  UISETP.GE.OR UP0, UPT, UR7, UR12, UP0 ;  /* 0x0000000c0700728c */ /* 0x000fc40008706670 */
        /* <DEDUP_REMOVED lines=19> */
.L_x_40:
[----:B------:R-:W2:Y:S02]  /*24c0*/  LDCU UR4, c[0x0][0xb30] ;  /* 0x00016600ff0477ac */ /* 0x000ea40008000800 */
[----:B--2---:R-:W-:-:S09]  /*24d0*/  UISETP.NE.AND UP0, UPT, UR4, 0x1, UPT ;  /* 0x000000010400788c */ /* 0x004fd2000bf05270 */
[----:B------:R-:W-:Y:S05]  /*24e0*/  BRA.U UP0, `(.L_x_41) ;  /* 0x0000000100447547 */ /* 0x000fea000b800000 */
[----:B------:R-:W2:Y:S01]  /*24f0*/  LDCU.128 UR12, c[0x0][0xb10] ;  /* 0x00016200ff0c77ac */ /* 0x000ea20008000c00 */
[----:B------:R-:W3:Y:S01]  /*2500*/  LDCU UR16, c[0x0][0xb0c] ;  /* 0x00016180ff1077ac */ /* 0x000ee20008000800 */
[----:B------:R-:W4:Y:S01]  /*2510*/  LDCU UR17, c[0x0][0xb20] ;  /* 0x00016400ff1177ac */ /* 0x000f220008000800 */
[----:B--2---:R-:W-:Y:S02]  /*2520*/  UIMAD.WIDE.U32 UR10, UR37, UR12, URZ ;  /* 0x0000000c250a72a5 */ /* 0x004fe4000f8e00ff */
[----:B------:R-:W-:Y:S02]  /*2530*/  UIMAD.WIDE.U32 UR8, UR27, UR15, URZ ;  /* 0x0000000f1b0872a5 */ /* 0x000fe4000f8e00ff */
[----:B---3--:R-:W-:Y:S02]  /*2540*/  UISETP.NE.AND UP2, UPT, UR16, 0x1, UPT ;  /* 0x000000011000788c */ /* 0x008fe4000bf45270 */
[----:B------:R-:W-:Y:S01]  /*2550*/  UISETP.NE.AND UP0, UPT, UR14, 0x1, UPT ;  /* 0x000000010e00788c */ /* 0x000fe2000bf05270 */
[----:B------:R-:W-:-:S02]  /*2560*/  UMOV UR7, UR11 ;  /* 0x0000000b00077c82 */ /* 0x000fc40008000000 */
[----:B------:R-:W-:Y:S01]  /*2570*/  UMOV UR4, UR9 ;  /* 0x0000000900047c82 */ /* 0x000fe20008000000 */
[----:B------:R-:W-:Y:S02]  /*2580*/  USHF.R.U32.HI UR7, URZ, UR13, UR7 ;  /* 0x0000000dff077299 */ /* 0x000fe40008011607 */
[----:B----4-:R-:W-:Y:S02]  /*2590*/  USHF.R.U32.HI UR4, URZ, UR17, UR4 ;  /* 0x00000011ff047299 */ /* 0x010fe40008011604 */
[----:B------:R-:W-:Y:S02]  /*25a0*/  USEL UR7, UR37, UR7, !UP2 ;  /* 0x0000000725077287 */ /* 0x000fe4000d000000 */
[----:B------:R-:W-:-:S04]  /*25b0*/  USEL UR4, UR27, UR4, !UP0 ;  /* 0x000000041b047287 */ /* 0x000fc8000c000000 */
[----:B------:R-:W-:Y:S02]  /*25c0*/  UIADD3 UR8, UPT, UPT, UR7, -UR4, URZ ;  /* 0x8000000407087290 */ /* 0x000fe4000fffe0ff */
[----:B------:R-:W-:Y:S02]  /*25d0*/  UIADD3 UR4, UPT, UPT, -UR7, UR4, URZ ;  /* 0x0000000407047290 */ /* 0x000fe4000fffe1ff */
[----:B------:R-:W-:Y:S02]  /*25e0*/  UIMAD UR27, UR8, UR14, UR27 ;  /* 0x0000000e081b72a4 */ /* 0x000fe4000f8e021b */
[----:B------:R-:W-:-:S12]  /*25f0*/  UIMAD UR37, UR4, UR16, UR37 ;  /* 0x00000010042572a4 */ /* 0x000fd8000f8e0225 */
.L_x_41:
[----:B------:R-:W-:Y:S01]  /*2600*/  VIADD R11, R11, 0x1 ;  /* 0x000000010b0b7836 */ /* 0x000fe20000000000 */
[----:B------:R-:W-:Y:S01]  /*2610*/  PLOP3.LUT P1, PT, PT, PT, PT, 0x80, 0x8 ;  /* 0x000000000008781c */ /* 0x000fe20003f2f070 */
[----:B------:R-:W-:Y:S02]  /*2620*/  UIADD3 UR46, UPT, UPT, UR37, UR60, URZ ;  /* 0x0000003c252e7290 */ /* 0x000fe4000fffe0ff */
[----:B------:R-:W-:Y:S01]  /*2630*/  UIADD3 UR45, UPT, UPT, UR27, UR57, URZ ;  /* 0x000000391b2d7290 */ /* 0x000fe2000fffe0ff */
[----:B------:R-:W-:-:S04]  /*2640*/  ISETP.NE.AND P0, PT, R11, 0x2, PT ;  /* 0x000000020b00780c */ /* 0x000fc80003f05270 */
[----:B-1----:R-:W-:Y:S02]  /*2650*/  SEL R0, RZ, 0x1, P0 ;  /* 0x00000001ff007807 */ /* 0x002fe40000000000 */
[----:B------:R-:W-:Y:S02]  /*2660*/  SEL R11, R11, RZ, P0 ;  /* 0x000000ff0b0b7207 */ /* 0x000fe40000000000 */
[----:B------:R-:W-:Y:S01]  /*2670*/  LOP3.LUT R10, R10, R0, RZ, 0x3c, !PT ;  /* 0x000000000a0a7212 */ /* 0x000fe200078e3cff */
[----:B------:R-:W-:Y:S06]  /*2680*/  BRA.U UP1, `(.L_x_42) ;  /* 0xfffffff101447547 */ /* 0x000fec000b83ffff */
[----:B------:R-:W-:Y:S01]  /*2690*/  UIADD3 UR7, UPT, UPT, UR6, 0x28, URZ ;  /* 0x0000002806077890 */ /* 0x000fe2000fffe0ff */
[----:B------:R-:W-:-:S03]  /*26a0*/  SHF.L.U32 R2, R12, 0x1f, RZ ;  /* 0x0000001f0c027819 */ /* 0x000fc600000006ff */
[----:B------:R-:W-:-:S09]  /*26b0*/  ULEA UR4, UR5, UR7, 0x3 ;  /* 0x0000000705047291 */ /* 0x000fd2000f8e18ff */
[----:B------:R-:W1:Y:S02]  /*26c0*/  SYNCS.PHASECHK.TRANS64.TRYWAIT P0, [UR4], R2 ;  /* 0x00000002ff0075a7 */ /* 0x000e640008001104 */
[----:B-1----:R-:W-:Y:S05]  /*26d0*/  @!P0 BRA `(.L_x_43) ;  /* 0x0000004800f88947 */ /* 0x002fea0003800000 */
.L_x_108:
[----:B------:R-:W-:-:S04]  /*26e0*/  UIADD3 UR4, UPT, UPT, UR5, 0x1, URZ ;  /* 0x0000000105047890 */ /* 0x000fc8000fffe0ff */
[----:B------:R-:W-:-:S04]  /*26f0*/  UISETP.NE.AND UP0, UPT, UR4, 0x5, UPT ;  /* 0x000000050400788c */ /* 0x000fc8000bf05270 */
[----:B------:R-:W-:Y:S02]  /*2700*/  USEL UR6, URZ, 0x1, UP0 ;  /* 0x00000001ff067887 */ /* 0x000fe40008000000 */
[----:B------:R-:W-:-:S04]  /*2710*/  USEL UR4, UR4, URZ, UP0 ;  /* 0x000000ff04047287 */ /* 0x000fc80008000000 */
[----:B------:R-:W-:Y:S01]  /*2720*/  ULEA UR5, UR4, UR7, 0x3 ;  /* 0x0000000704057291 */ /* 0x000fe2000f8e18ff */
[----:B-1----:R-:W-:-:S04]  /*2730*/  LOP3.LUT R2, R12, UR6, RZ, 0x3c, !PT ;  /* 0x000000060c027c12 */ /* 0x002fc8000f8e3cff */
[----:B------:R-:W-:-:S04]  /*2740*/  SHF.L.U32 R3, R2, 0x1f, RZ ;  /* 0x0000001f02037819 */ /* 0x000fc800000006ff */
[----:B------:R-:W1:Y:S02]  /*2750*/  SYNCS.PHASECHK.TRANS64.TRYWAIT P0, [UR5], R3 ;  /* 0x00000003ff0075a7 */ /* 0x000e640008001105 */
[----:B-1----:R-:W-:Y:S05]  /*2760*/  @!P0 BRA `(.L_x_44) ;  /* 0x0000004800ec8947 */ /* 0x002fea0003800000 */
.L_x_110:
[----:B------:R-:W-:-:S04]  /*2770*/  UIADD3 UR4, UPT, UPT, UR4, 0x1, URZ ;  /* 0x0000000104047890 */ /* 0x000fc8000fffe0ff */
[----:B------:R-:W-:-:S04]  /*2780*/  UISETP.NE.AND UP0, UPT, UR4, 0x5, UPT ;  /* 0x000000050400788c */ /* 0x000fc8000bf05270 */
[----:B------:R-:W-:Y:S02]  /*2790*/  USEL UR6, URZ, 0x1, UP0 ;  /* 0x00000001ff067887 */ /* 0x000fe40008000000 */
[----:B------:R-:W-:-:S04]  /*27a0*/  USEL UR4, UR4, URZ, UP0 ;  /* 0x000000ff04047287 */ /* 0x000fc80008000000 */
[----:B------:R-:W-:Y:S01]  /*27b0*/  ULEA UR5, UR4, UR7, 0x3 ;  /* 0x0000000704057291 */ /* 0x000fe2000f8e18ff */
[----:B------:R-:W-:-:S04]  /*27c0*/  LOP3.LUT R2, R2, UR6, RZ, 0x3c, !PT ;  /* 0x0000000602027c12 */ /* 0x000fc8000f8e3cff */
[----:B-1----:R-:W-:-:S04]  /*27d0*/  SHF.L.U32 R3, R2, 0x1f, RZ ;  /* 0x0000001f02037819 */ /* 0x002fc800000006ff */
[----:B------:R-:W1:Y:S02]  /*27e0*/  SYNCS.PHASECHK.TRANS64.TRYWAIT P0, [UR5], R3 ;  /* 0x00000003ff0075a7 */ /* 0x000e640008001105 */
[----:B-1----:R-:W-:Y:S05]  /*27f0*/  @!P0 BRA `(.L_x_45) ;  /* 0x0000004800e08947 */ /* 0x002fea0003800000 */
.L_x_112:
        /* <DEDUP_REMOVED lines=9> */
.L_x_114:
[----:B------:R-:W-:-:S04]  /*2890*/  UIADD3 UR4, UPT, UPT, UR4, 0x1, URZ ;  /* 0x0000000104047890 */ /* 0x000fc8000fffe0ff */
[----:B------:R-:W-:-:S04]  /*28a0*/  UISETP.NE.AND UP0, UPT, UR4, 0x5, UPT ;  /* 0x000000050400788c */ /* 0x000fc8000bf05270 */
[----:B------:R-:W-:Y:S02]  /*28b0*/  USEL UR5, URZ, 0x1, UP0 ;  /* 0x00000001ff057887 */ /* 0x000fe40008000000 */
[----:B------:R-:W-:-:S04]  /*28c0*/  USEL UR4, UR4, URZ, UP0 ;  /* 0x000000ff04047287 */ /* 0x000fc80008000000 */
[----:B------:R-:W-:Y:S01]  /*28d0*/  ULEA UR4, UR4, UR7, 0x3 ;  /* 0x0000000704047291 */ /* 0x000fe2000f8e18ff */
[----:B------:R-:W-:-:S04]  /*28e0*/  LOP3.LUT R2, R2, UR5, RZ, 0x3c, !PT ;  /* 0x0000000502027c12 */ /* 0x000fc8000f8e3cff */
[----:B------:R-:W-:Y:S01]  /*28f0*/  SHF.L.U32 R2, R2, 0x1f, RZ ;  /* 0x0000001f02027819 */ /* 0x000fe200000006ff */
[----:B-1----:R-:W-:-:S07]  /*2900*/  IMAD.U32 R0, RZ, RZ, UR4 ;  /* 0x00000004ff007e24 */ /* 0x002fce000f8e00ff */
.L_x_47:
[----:B-1----:R1:W2:Y:S02]  /*2910*/  SYNCS.PHASECHK.TRANS64.TRYWAIT P0, [R0+URZ], R2 ;  /* 0x00000002000075a7 */ /* 0x0022a400080011ff */
[----:B--2---:R-:W-:Y:S05]  /*2920*/  @!P0 NANOSLEEP.SYNCS 0x989680 ;  /* 0x009896800000895d */ /* 0x004fea0003900000 */
[----:B------:R-:W2:Y:S02]  /*2930*/  @!P0 SYNCS.PHASECHK.TRANS64 P0, [R0+URZ], R2 ;  /* 0x00000002000085a7 */ /* 0x000ea400080010ff */
[----:B--2---:R-:W-:Y:S05]  /*2940*/  @P0 EXIT ;  /* 0x000000000000094d */ /* 0x004fea0003800000 */
[----:B------:R-:W-:Y:S05]  /*2950*/  BRA `(.L_x_47) ;  /* 0xfffffffc00ec7947 */ /* 0x000fea000383ffff */
.L_x_22:
[----:B------:R-:W-:-:S04]  /*2960*/  UISETP.NE.AND UP0, UPT, UR48, URZ, UPT ;  /* 0x000000ff3000728c */ /* 0x000fc8000bf05270 */
[----:B------:R-:W-:-:S09]  /*2970*/  UISETP.NE.OR UP0, UPT, UR22, 0x1, UP0 ;  /* 0x000000011600788c */ /* 0x000fd20008705670 */
[----:B------:R-:W-:Y:S05]  /*2980*/  BRA.U UP0, `(.L_x_48) ;  /* 0x0000000500487547 */ /* 0x000fea000b800000 */
[----:B------:R-:W-:Y:S01]  /*2990*/  ISETP.GE.U32.AND P2, PT, R0, 0x2, PT ;  /* 0x000000020000780c */ /* 0x000fe20003f46070 */
[----:B------:R-:W-:Y:S01]  /*29a0*/  IMAD.MOV.U32 R12, RZ, RZ, 0x1 ;  /* 0x00000001ff0c7424 */ /* 0x000fe200078e00ff */
[----:B------:R-:W-:Y:S02]  /*29b0*/  CS2R R10, SRZ ;  /* 0x00000000000a7805 */ /* 0x000fe4000001ff00 */
[----:B------:R-:W-:Y:S01]  /*29c0*/  CS2R R8, SRZ ;  /* 0x0000000000087805 */ /* 0x000fe2000001ff00 */
[----:B------:R-:W-:Y:S01]  /*29d0*/  UMOV UR6, 0x400 ;  /* 0x0000040000067882 */ /* 0x000fe20000000000 */
[----:B------:R-:W-:Y:S01]  /*29e0*/  UMOV UR5, URZ ;  /* 0x000000ff00057c82 */ /* 0x000fe20008000000 */
[----:B------:R-:W-:-:S12]  /*29f0*/  ULEA UR6, UR48, UR6, 0x18 ;  /* 0x0000000630067291 */ /* 0x000fd8000f8ec0ff */
.L_x_52:
[----:B------:R-:W-:Y:S02]  /*2a00*/  LEA R2, R8, UR6, 0x3 ;  /* 0x0000000608027c11 */ /* 0x000fe4000f8e18ff */
[----:B------:R-:W-:-:S03]  /*2a10*/  SHF.L.U32 R4, R9, 0x1f, RZ ;  /* 0x0000001f09047819 */ /* 0x000fc600000006ff */
[----:B------:R-:W-:Y:S01]  /*2a20*/  VIADD R5, R2, 0xe0 ;  /* 0x000000e002057836 */ /* 0x000fe20000000000 */
[----:B------:R-:W1:Y:S02]  /*2a30*/  SYNCS.PHASECHK.TRANS64.TRYWAIT P0, [R2+URZ+0xd0], R4 ;  /* 0x0000d004020075a7 */ /* 0x000e6400080011ff */
[----:B-1----:R-:W-:Y:S05]  /*2a40*/  @!P0 BRA `(.L_x_49) ;  /* 0x00000048007c8947 */ /* 0x002fea0003800000 */
.L_x_115:
[----:B------:R-:W-:Y:S01]  /*2a50*/  ULEA UR4, UR5, UR6, 0x3 ;  /* 0x0000000605047291 */ /* 0x000fe2000f8e18ff */
[----:B-1----:R-:W-:Y:S01]  /*2a60*/  PRMT R2, RZ, 0x654, R5 ;  /* 0x00000654ff027816 */ /* 0x002fe20000000005 */
[----:B------:R-:W-:Y:S01]  /*2a70*/  @!P2 IMAD.MOV.U32 R4, RZ, RZ, 0x10 ;  /* 0x00000010ff04a424 */ /* 0x000fe200078e00ff */
[----:B------:R-:W-:Y:S01]  /*2a80*/  SHF.L.U32 R5, R12, 0x1f, RZ ;  /* 0x0000001f0c057819 */ /* 0x000fe200000006ff */
[----:B------:R-:W-:Y:S01]  /*2a90*/  UIADD3 UR7, UPT, UPT, UR4, 0x70, URZ ;  /* 0x0000007004077890 */ /* 0x000fe2000fffe0ff */
[----:B------:R1:W-:Y:S05]  /*2aa0*/  SYNCS.ARRIVE.TRANS64.RED.A1T0 RZ, [R2+URZ], RZ ;  /* 0x000000ff02ff79a7 */ /* 0x0003ea00081004ff */
[----:B------:R-:W-:Y:S01]  /*2ab0*/  IMAD.U32 R6, RZ, RZ, UR7 ;  /* 0x00000007ff067e24 */ /* 0x000fe2000f8e00ff */
[----:B------:R-:W2:Y:S04]  /*2ac0*/  SYNCS.PHASECHK.TRANS64.TRYWAIT P0, [UR4+0x80], R5 ;  /* 0x00008005ff0075a7 */ /* 0x000ea80008001104 */
[----:B------:R-:W-:Y:S01]  /*2ad0*/  PRMT R6, R0, 0x654, R6 ;  /* 0x0000065400067816 */ /* 0x000fe20000000006 */
[----:B-12---:R-:W-:Y:S06]  /*2ae0*/  @!P0 BRA `(.L_x_50) ;  /* 0x0000004800688947 */ /* 0x006fec0003800000 */
.L_x_117:
[----:B------:R-:W-:Y:S01]  /*2af0*/  ULEA UR8, UR5, UR6, 0x4 ;  /* 0x0000000605087291 */ /* 0x000fe2000f8e20ff */
[----:B------:R-:W-:Y:S01]  /*2b00*/  SEL R3, R6, R3, !P2 ;  /* 0x0000000306037207 */ /* 0x000fe20005000000 */
[----:B------:R-:W-:Y:S01]  /*2b10*/  UIADD3 UR9, UPT, UPT, UR4, 0x70, URZ ;  /* 0x0000007004097890 */ /* 0x000fe2000fffe0ff */
[----:B-1----:R-:W-:Y:S01]  /*2b20*/  LEA R2, R11, UR6, 0x3 ;  /* 0x000000060b027c11 */ /* 0x002fe2000f8e18ff */
[----:B------:R-:W-:Y:S01]  /*2b30*/  UIADD3 UR8, UPT, UPT, UR8, 0x100, URZ ;  /* 0x0000010008087890 */ /* 0x000fe2000fffe0ff */
[----:B------:R1:W-:Y:S01]  /*2b40*/  @!P2 SYNCS.ARRIVE.TRANS64.RED RZ, [R3+URZ], R4 ;  /* 0x0000000403ffa9a7 */ /* 0x0003e200080004ff */
[----:B------:R-:W-:Y:S01]  /*2b50*/  UIADD3 UR4, UPT, UPT, UR5, 0x1, URZ ;  /* 0x0000000105047890 */ /* 0x000fe2000fffe0ff */
[----:B------:R-:W-:-:S03]  /*2b60*/  VIADD R8, R8, 0x1 ;  /* 0x0000000108087836 */ /* 0x000fc60000000000 */
[----:B------:R-:W-:Y:S02]  /*2b70*/  UISETP.NE.AND UP0, UPT, UR4, 0x2, UPT ;  /* 0x000000020400788c */ /* 0x000fe4000bf05270 */
[----:B------:R-:W-:Y:S01]  /*2b80*/  ISETP.NE.AND P0, PT, R8, 0x2, PT ;  /* 0x000000020800780c */ /* 0x000fe20003f05270 */
[----:B------:R-:W-:Y:S06]  /*2b90*/  UGETNEXTWORKID.BROADCAST [UR8], [UR9] ;  /* 0x00000000080073ca */ /* 0x000fec0008000100 */
[----:B------:R-:W-:Y:S02]  /*2ba0*/  USEL UR7, URZ, 0x1, UP0 ;  /* 0x00000001ff077887 */ /* 0x000fe40008000000 */
[----:B------:R-:W-:-:S04]  /*2bb0*/  USEL UR5, UR4, URZ, UP0 ;  /* 0x000000ff04057287 */ /* 0x000fc80008000000 */
[----:B------:R-:W-:Y:S02]  /*2bc0*/  LOP3.LUT R12, R12, UR7, RZ, 0x3c, !PT ;  /* 0x000000070c0c7c12 */ /* 0x000fe4000f8e3cff */
[----:B-1----:R-:W-:-:S04]  /*2bd0*/  SHF.L.U32 R4, R10, 0x1f, RZ ;  /* 0x0000001f0a047819 */ /* 0x002fc800000006ff */
[----:B------:R-:W1:Y:S02]  /*2be0*/  SYNCS.PHASECHK.TRANS64.TRYWAIT P1, [R2+URZ+0x70], R4 ;  /* 0x00007004020075a7 */ /* 0x000e6400080211ff */
[----:B-1----:R-:W-:Y:S05]  /*2bf0*/  @!P1 BRA `(.L_x_51) ;  /* 0x00000048003c9947 */ /* 0x002fea0003800000 */
.L_x_118:
[C---:B-1----:R-:W-:Y:S01]  /*2c00*/  LEA R4, R11.reuse, UR6, 0x4 ;  /* 0x000000060b047c11 */ /* 0x042fe2000f8e20ff */
[----:B------:R-:W-:Y:S01]  /*2c10*/  VIADD R2, R2, 0x80 ;  /* 0x0000008002027836 */ /* 0x000fe20000000000 */
[----:B------:R-:W-:Y:S01]  /*2c20*/  SEL R8, R8, RZ, P0 ;  /* 0x000000ff08087207 */ /* 0x000fe20000000000 */
[----:B------:R-:W-:-:S03]  /*2c30*/  VIADD R11, R11, 0x1 ;  /* 0x000000010b0b7836 */ /* 0x000fc60000000000 */
[----:B------:R-:W1:Y:S01]  /*2c40*/  LDS.128 R4, [R4+0x100] ;  /* 0x0001000004047984 */ /* 0x000e620000000c00 */
[----:B------:R-:W-:Y:S02]  /*2c50*/  PRMT R2, RZ, 0x654, R2 ;  /* 0x00000654ff027816 */ /* 0x000fe40000000002 */
[C---:B------:R-:W-:Y:S01]  /*2c60*/  ISETP.NE.AND P1, PT, R11.reuse, 0x2, PT ;  /* 0x000000020b00780c */ /* 0x040fe20003f25270 */
[----:B------:R-:W-:Y:S01]  /*2c70*/  @!PT LDS RZ, [RZ] ;  /* 0x00000000fffff984 */ /* 0x000fe20000000800 */
[----:B------:R-:W-:Y:S01]  /*2c80*/  @!PT LDS RZ, [RZ] ;  /* 0x00000000fffff984 */ /* 0x000fe20000000800 */
[----:B------:R-:W-:Y:S01]  /*2c90*/  @!PT LDS RZ, [RZ] ;  /* 0x00000000fffff984 */ /* 0x000fe20000000800 */
[----:B------:R-:W-:Y:S01]  /*2ca0*/  @!PT LDS RZ, [RZ] ;  /* 0x00000000fffff984 */ /* 0x000fe20000000800 */
[----:B------:R2:W-:Y:S06]  /*2cb0*/  MEMBAR.ALL.CTA ;  /* 0x0000000000007992 */ /* 0x0005ec0000008000 */
[----:B--2---:R-:W2:Y:S01]  /*2cc0*/  FENCE.VIEW.ASYNC.S ;  /* 0x00000000000073c6 */ /* 0x004ea20000000000 */
[----:B------:R-:W-:Y:S01]  /*2cd0*/  SEL R11, R11, RZ, P1 ;  /* 0x000000ff0b0b7207 */ /* 0x000fe20000800000 */
[----:B--2---:R2:W-:Y:S01]  /*2ce0*/  SYNCS.ARRIVE.TRANS64.RED.A1T0 RZ, [R2+URZ], RZ ;  /* 0x000000ff02ff79a7 */ /* 0x0045e200081004ff */
[----:B-1----:R-:W-:-:S02]  /*2cf0*/  LOP3.LUT P3, RZ, R6, 0x1, RZ, 0xc0, !PT ;  /* 0x0000000106ff7812 */ /* 0x002fc4000786c0ff */
[----:B------:R-:W-:-:S04]  /*2d00*/  SEL R4, RZ, 0x1, P1 ;  /* 0x00000001ff047807 */ /* 0x000fc80000800000 */
[----:B------:R-:W-:Y:S02]  /*2d10*/  LOP3.LUT R10, R10, R4, RZ, 0x3c, !PT ;  /* 0x000000040a0a7212 */ /* 0x000fe400078e3cff */
[----:B--2---:R-:W-:-:S04]  /*2d20*/  SEL R2, RZ, 0x1, P0 ;  /* 0x00000001ff027807 */ /* 0x004fc80000000000 */
[----:B------:R-:W-:Y:S01]  /*2d30*/  LOP3.LUT R9, R9, R2, RZ, 0x3c, !PT ;  /* 0x0000000209097212 */ /* 0x000fe200078e3cff */
[----:B------:R-:W-:Y:S06]  /*2d40*/  @P3 BRA `(.L_x_52) ;  /* 0xfffffffc002c3947 */ /* 0x000fec000383ffff */
[----:B------:R-:W-:Y:S01]  /*2d50*/  ULEA UR4, UR5, UR6, 0x3 ;  /* 0x0000000605047291 */ /* 0x000fe2000f8e18ff */
[----:B------:R-:W-:-:S08]  /*2d60*/  SHF.L.U32 R2, R12, 0x1f, RZ ;  /* 0x0000001f0c027819 */ /* 0x000fd000000006ff */
[----:B------:R-:W1:Y:S02]  /*2d70*/  SYNCS.PHASECHK.TRANS64 P0, [UR4+0x80], R2 ;  /* 0x00008002ff0075a7 */ /* 0x000e640008001004 */
[----:B-1----:R-:W-:Y:S05]  /*2d80*/  @P0 BRA `(.L_x_53) ;  /* 0x0000000000080947 */ /* 0x002fea0003800000 */
[----:B------:R-:W1:Y:S02]  /*2d90*/  SYNCS.PHASECHK.TRANS64.TRYWAIT P0, [UR4+0x80], R2 ;  /* 0x00008002ff0075a7 */ /* 0x000e640008001104 */
[----:B-1----:R-:W-:Y:S05]  /*2da0*/  @!P0 BRA `(.L_x_54) ;  /* 0x0000004400e48947 */ /* 0x002fea0003800000 */
.L_x_53:
[----:B------:R-:W-:-:S04]  /*2db0*/  UIADD3 UR7, UPT, UPT, UR5, 0x1, URZ ;  /* 0x0000000105077890 */ /* 0x000fc8000fffe0ff */
[----:B------:R-:W-:-:S04]  /*2dc0*/  UISETP.NE.AND UP0, UPT, UR7, 0x2, UPT ;  /* 0x000000020700788c */ /* 0x000fc8000bf05270 */
[----:B------:R-:W-:Y:S02]  /*2dd0*/  USEL UR8, URZ, 0x1, UP0 ;  /* 0x00000001ff087887 */ /* 0x000fe40008000000 */
[----:B------:R-:W-:-:S04]  /*2de0*/  USEL UR7, UR7, URZ, UP0 ;  /* 0x000000ff07077287 */ /* 0x000fc80008000000 */
[----:B------:R-:W-:Y:S01]  /*2df0*/  ULEA UR7, UR7, UR6, 0x3 ;  /* 0x0000000607077291 */ /* 0x000fe2000f8e18ff */
[----:B-1----:R-:W-:-:S04]  /*2e00*/  LOP3.LUT R2, R12, UR8, RZ, 0x3c, !PT ;  /* 0x000000080c027c12 */ /* 0x002fc8000f8e3cff */
[----:B------:R-:W-:-:S04]  /*2e10*/  SHF.L.U32 R0, R2, 0x1f, RZ ;  /* 0x0000001f02007819 */ /* 0x000fc800000006ff */
[----:B------:R-:W1:Y:S02]  /*2e20*/  SYNCS.PHASECHK.TRANS64 P0, [UR7+0x80], R0 ;  /* 0x00008000ff0075a7 */ /* 0x000e640008001007 */
[----:B-1----:R-:W-:Y:S05]  /*2e30*/  @P0 EXIT ;  /* 0x000000000000094d */ /* 0x002fea0003800000 */
[----:B------:R-:W-:Y:S02]  /*2e40*/  SHF.L.U32 R2, R2, 0x1f, RZ ;  /* 0x0000001f02027819 */ /* 0x000fe400000006ff */
[----:B------:R-:W-:-:S07]  /*2e50*/  MOV R0, UR7 ;  /* 0x0000000700007c02 */ /* 0x000fce0008000f00 */
.L_x_55:
[----:B-1----:R1:W2:Y:S02]  /*2e60*/  SYNCS.PHASECHK.TRANS64.TRYWAIT P0, [R0+URZ+0x80], R2 ;  /* 0x00008002000075a7 */ /* 0x0022a400080011ff */
[----:B--2---:R-:W-:Y:S05]  /*2e70*/  @!P0 NANOSLEEP.SYNCS 0x989680 ;  /* 0x009896800000895d */ /* 0x004fea0003900000 */
[----:B------:R-:W2:Y:S02]  /*2e80*/  @!P0 SYNCS.PHASECHK.TRANS64 P0, [R0+URZ+0x80], R2 ;  /* 0x00008002000085a7 */ /* 0x000ea400080010ff */
[----:B--2---:R-:W-:Y:S05]  /*2e90*/  @P0 EXIT ;  /* 0x000000000000094d */ /* 0x004fea0003800000 */
[----:B------:R-:W-:Y:S05]  /*2ea0*/  BRA `(.L_x_55) ;  /* 0xfffffffc00ec7947 */ /* 0x000fea000383ffff */
.L_x_48:
[----:B------:R-:W-:Y:S05]  /*2eb0*/  BRA.U UP4, `(.L_x_56) ;  /* 0x0000000d04bc7547 */ /* 0x000fea000b800000 */
[----:B------:R-:W-:Y:S01]  /*2ec0*/  UMOV UR4, 0x40 ;  /* 0x0000004000047882 */ /* 0x000fe20000000000 */
[----:B------:R-:W-:Y:S01]  /*2ed0*/  NOP ;  /* 0x0000000000007918 */ /* 0x000fe20000000000 */
[----:B------:R-:W-:Y:S01]  /*2ee0*/  ULEA UR5, UR48, UR4, 0x18 ;  /* 0x0000000430057291 */ /* 0x000fe2000f8ec0ff */
[----:B------:R-:W-:Y:S02]  /*2ef0*/  UMOV UR6, 0x400 ;  /* 0x0000040000067882 */ /* 0x000fe40000000000 */
[----:B------:R-:W-:-:S06]  /*2f00*/  ULEA UR6, UR48, UR6, 0x18 ;  /* 0x0000000630067291 */ /* 0x000fcc000f8ec0ff */
[----:B------:R-:W1:Y:S02]  /*2f10*/  LDS.U8 R0, [UR5+0x1c] ;  /* 0x00001c05ff007984 */ /* 0x000e640008000000 */
[----:B-1----:R-:W-:-:S13]  /*2f20*/  ISETP.NE.AND P0, PT, R0, RZ, PT ;  /* 0x000000ff0000720c */ /* 0x002fda0003f05270 */
[----:B------:R-:W-:Y:S05]  /*2f30*/  @P0 BRA `(.L_x_57) ;  /* 0x0000000000580947 */ /* 0x000fea0003800000 */
[----:B------:R-:W-:-:S13]  /*2f40*/  ELECT P0, URZ, PT ;  /* 0x0000000000ff782f */ /* 0x000fda0003800000 */
[----:B------:R-:W-:Y:S05]  /*2f50*/  @!P0 BRA `(.L_x_58) ;  /* 0x0000000000608947 */ /* 0x000fea0003800000 */
[----:B------:R-:W-:Y:S01]  /*2f60*/  UMOV UR4, 0x10 ;  /* 0x0000001000047882 */ /* 0x000fe20000000000 */
[----:B------:R-:W-:Y:S01]  /*2f70*/  HFMA2 R0, -RZ, RZ, 0, 5.9604644775390625e-08 ;  /* 0x00000001ff007431 */ /* 0x000fe200000001ff */
[----:B------:R-:W-:-:S03]  /*2f80*/  MOV R3, 0xffff ;  /* 0x0000ffff00037802 */ /* 0x000fc60000000f00 */
[----:B------:R-:W-:Y:S04]  /*2f90*/  DEPBAR.LE SB1, 0x36 ;  /* 0x00009d800000791a */ /* 0x000fe80000000000 */
[----:B------:R-:W1:Y:S02]  /*2fa0*/  UTCATOMSWS.FIND_AND_SET.ALIGN UP0, UR4, UR4 ;  /* 0x00000004000475e3 */ /* 0x000e640008000800 */
[----:B-1----:R-:W-:Y:S01]  /*2fb0*/  MOV R4, UR4 ;  /* 0x0000000400047c02 */ /* 0x002fe20008000f00 */
[----:B------:R-:W-:Y:S06]  /*2fc0*/  BRA.U UP0, `(.L_x_59) ;  /* 0x0000000100187547 */ /* 0x000fec000b800000 */
.L_x_60:
[----:B------:R-:W-:Y:S05]  /*2fd0*/  NANOSLEEP 0x64 ;  /* 0x000000640000795d */ /* 0x000fea0003800000 */
[----:B------:R-:W-:-:S05]  /*2fe0*/  UMOV UR4, 0x10 ;  /* 0x0000001000047882 */ /* 0x000fca0000000000 */
[----:B------:R-:W-:Y:S04]  /*2ff0*/  DEPBAR.LE SB1, 0x36 ;  /* 0x00009d800000791a */ /* 0x000fe80000000000 */
[----:B------:R-:W1:Y:S02]  /*3000*/  UTCATOMSWS.FIND_AND_SET.ALIGN UP0, UR4, UR4 ;  /* 0x00000004000475e3 */ /* 0x000e640008000800 */
[----:B-1----:R-:W-:Y:S01]  /*3010*/  MOV R4, UR4 ;  /* 0x0000000400047c02 */ /* 0x002fe20008000f00 */
[----:B------:R-:W-:Y:S05]  /*3020*/  BRA.U !UP0, `(.L_x_60) ;  /* 0xfffffffd08e87547 */ /* 0x000fea000b83ffff */
.L_x_59:
[-C--:B------:R-:W-:Y:S02]  /*3030*/  SHF.L.U32 R3, R3, R4.reuse, RZ ;  /* 0x0000000403037219 */ /* 0x080fe400000006ff */
[----:B------:R-:W-:Y:S01]  /*3040*/  SHF.L.U32 R0, R0, R4, RZ ;  /* 0x0000000400007219 */ /* 0x000fe200000006ff */
[----:B------:R-:W-:Y:S02]  /*3050*/  IMAD.SHL.U32 R4, R4, 0x20, RZ ;  /* 0x0000002004047824 */ /* 0x000fe400078e00ff */
[----:B------:R1:W-:Y:S04]  /*3060*/  ATOMS.OR RZ, [UR5+0x14], R3 ;  /* 0x00001403ffff798c */ /* 0x0003e8000b000005 */
[----:B------:R1:W-:Y:S04]  /*3070*/  ATOMS.OR RZ, [UR5+0x18], R0 ;  /* 0x00001800ffff798c */ /* 0x0003e8000b000005 */
[----:B------:R1:W-:Y:S01]  /*3080*/  STS [UR6+0x120], R4 ;  /* 0x00012004ff007988 */ /* 0x0003e20008000806 */
[----:B------:R-:W-:Y:S05]  /*3090*/  BRA `(.L_x_58) ;  /* 0x0000000000107947 */ /* 0x000fea0003800000 */
.L_x_57:
[----:B------:R-:W-:Y:S02]  /*30a0*/  MOV R0, 0xffffffff ;  /* 0xffffffff00007802 */ /* 0x000fe40000000f00 */
[----:B------:R-:W-:-:S03]  /*30b0*/  MOV R4, 0x30e0 ;  /* 0x000030e000047802 */ /* 0x000fc60000000f00 */
[----:B------:R1:W-:Y:S04]  /*30c0*/  STS [UR6+0x120], R0 ;  /* 0x00012000ff007988 */ /* 0x0003e80008000806 */
[----:B-1---5:R-:W-:Y:S05]  /*30d0*/  CALL.REL.NOINC `($__internal_1_$__cuda_sm10x_tcgen05_guardrail_trap_phase_invalid_during_alloc) ;  /* 0x0000004800647944 */ /* 0x022fea0003c00000 */
.L_x_58:
[----:B------:R-:W-:Y:S05]  /*30e0*/  WARPSYNC.ALL ;  /* 0x0000000000007948 */ /* 0x000fea0003800000 */
[----:B------:R-:W2:Y:S01]  /*30f0*/  S2UR UR4, SR_CgaCtaId ;  /* 0x00000000000479c3 */ /* 0x000ea20000008800 */
[----:B------:R-:W-:Y:S01]  /*3100*/  UMOV UR26, 0x400 ;  /* 0x00000400001a7882 */ /* 0x000fe20000000000 */
[----:B------:R-:W-:-:S06]  /*3110*/  NOP ;  /* 0x0000000000007918 */ /* 0x000fcc0000000000 */
[----:B------:R-:W-:Y:S06]  /*3120*/  BAR.ARV 0x6, 0xa0 ;  /* 0x0182800000007b1d */ /* 0x000fec0000002000 */
[----:B------:R-:W3:Y:S01]  /*3130*/  LDCU UR5, c[0x0][0x38c] ;  /* 0x00007180ff0577ac */ /* 0x000ee20008000800 */
[----:B------:R-:W-:Y:S01]  /*3140*/  LOP3.LUT R2, R2, 0xffff, RZ, 0xc0, !PT ;  /* 0x0000ffff02027812 */ /* 0x000fe200078ec0ff */
[----:B------:R-:W-:Y:S01]  /*3150*/  IMAD.MOV.U32 R11, RZ, RZ, 0x1 ;  /* 0x00000001ff0b7424 */ /* 0x000fe200078e00ff */
[----:B------:R-:W-:Y:S01]  /*3160*/  CS2R R8, SRZ ;  /* 0x0000000000087805 */ /* 0x000fe2000001ff00 */
[----:B------:R-:W4:Y:S01]  /*3170*/  LDCU UR7, c[0x0][0x38c] ;  /* 0x00007180ff0777ac */ /* 0x000f220008000800 */
[----:B------:R-:W-:Y:S01]  /*3180*/  R2UR UR27, R2 ;  /* 0x00000000021b72ca */ /* 0x000fe200000e0000 */
[----:B------:R-:W-:Y:S01]  /*3190*/  IMAD.MOV.U32 R10, RZ, RZ, RZ ;  /* 0x000000ffff0a7224 */ /* 0x000fe200078e00ff */
[----:B------:R-:W-:Y:S01]  /*31a0*/  UMOV UR31, URZ ;  /* 0x000000ff001f7c82 */ /* 0x000fe20008000000 */
[----:B------:R-:W-:Y:S01]  /*31b0*/  UMOV UR22, URZ ;  /* 0x000000ff00167c82 */ /* 0x000fe20008000000 */
[----:B--2---:R-:W-:Y:S01]  /*31c0*/  ULEA UR26, UR4, UR26, 0x18 ;  /* 0x0000001a041a7291 */ /* 0x004fe2000f8ec0ff */
[----:B------:R-:W-:Y:S01]  /*31d0*/  UMOV UR38, 0x0 ;  /* 0x0000000000267882 */ /* 0x000fe20000000000 */
[----:B------:R-:W-:-:S02]  /*31e0*/  UMOV UR39, 0x81004a0 ;  /* 0x081004a000277882 */ /* 0x000fc40000000000 */
[----:B------:R-:W-:Y:S02]  /*31f0*/  UIADD3 UR4, UPT, UPT, UR26, 0x4400, URZ ;  /* 0x000044001a047890 */ /* 0x000fe4000fffe0ff */
[----:B------:R-:W-:Y:S02]  /*3200*/  UIADD3 UR6, UPT, UPT, UR26, 0x18400, URZ ;  /* 0x000184001a067890 */ /* 0x000fe4000fffe0ff */
[----:B---3--:R-:W-:Y:S01]  /*3210*/  UIADD3 UR5, UPT, UPT, UR5, 0x7f, URZ ;  /* 0x0000007f05057890 */ /* 0x008fe2000fffe0ff */
[----:B-1----:R-:W1:Y:S01]  /*3220*/  LDS R0, [UR26+0x120] ;  /* 0x0001201aff007984 */ /* 0x002e620008000800 */
[----:B------:R-:W-:Y:S01]  /*3230*/  UMOV UR36, 0x0 ;  /* 0x0000000000247882 */ /* 0x000fe20000000000 */
[----:B------:R-:W-:Y:S01]  /*3240*/  UMOV UR37, 0x81004a0 ;  /* 0x081004a000257882 */ /* 0x000fe20000000000 */
[----:B------:R-:W-:Y:S02]  /*3250*/  USHF.R.S32.HI UR40, URZ, 0x1f, UR5 ;  /* 0x0000001fff287899 */ /* 0x000fe40008011405 */
[----:B----4-:R-:W-:-:S02]  /*3260*/  UISETP.GE.AND UP4, UPT, UR7, 0x1, UPT ;  /* 0x000000010700788c */ /* 0x010fc4000bf86270 */
[----:B------:R-:W-:Y:S02]  /*3270*/  ULEA.HI UR40, UR40, UR5, URZ, 0x7 ;  /* 0x0000000528287291 */ /* 0x000fe4000f8f38ff */
[----:B------:R-:W-:Y:S02]  /*3280*/  USHF.R.U32.HI UR5, URZ, 0x4, UR4 ;  /* 0x00000004ff057899 */ /* 0x000fe40008011604 */
[----:B------:R-:W-:Y:S02]  /*3290*/  USHF.R.S32.HI UR40, URZ, 0x7, UR40 ;  /* 0x00000007ff287899 */ /* 0x000fe40008011428 */
[----:B------:R-:W-:Y:S02]  /*32a0*/  USHF.R.U32.HI UR4, URZ, 0x4, UR6 ;  /* 0x00000004ff047899 */ /* 0x000fe40008011606 */
[----:B------:R-:W-:Y:S02]  /*32b0*/  UISETP.LT.AND UP0, UPT, UR40, 0x1, UPT ;  /* 0x000000012800788c */ /* 0x000fe4000bf01270 */
[----:B------:R-:W-:-:S02]  /*32c0*/  ULOP3.LUT UR5, UR5, 0x3fff, URZ, 0xc0, !UPT ;  /* 0x00003fff05057892 */ /* 0x000fc4000f8ec0ff */
[----:B------:R-:W-:Y:S02]  /*32d0*/  ULOP3.LUT UR4, UR4, 0x3fff, URZ, 0xc0, !UPT ;  /* 0x00003fff04047892 */ /* 0x000fe4000f8ec0ff */
[----:B------:R-:W-:Y:S02]  /*32e0*/  USEL UR41, UR40, 0x1, !UP0 ;  /* 0x0000000128297887 */ /* 0x000fe4000c000000 */
[----:B------:R-:W-:Y:S02]  /*32f0*/  ULOP3.LUT UR28, UR5, 0x10000, URZ, 0xfc, !UPT ;  /* 0x00010000051c7892 */ /* 0x000fe4000f8efcff */
[----:B------:R-:W-:Y:S02]  /*3300*/  ULOP3.LUT UR29, UR4, 0x10000, URZ, 0xfc, !UPT ;  /* 0x00010000041d7892 */ /* 0x000fe4000f8efcff */
[----:B------:R-:W-:Y:S01]  /*3310*/  UIADD3 UR41, UPT, UPT, -UR41, URZ, URZ ;  /* 0x000000ff29297290 */ /* 0x000fe2000fffe1ff */
[----:B------:R-:W-:Y:S01]  /*3320*/  UMOV UR34, 0x0 ;  /* 0x0000000000227882 */ /* 0x000fe20000000000 */
[----:B------:R-:W-:Y:S01]  /*3330*/  UMOV UR35, 0x81004a0 ;  /* 0x081004a000237882 */ /* 0x000fe20000000000 */
[----:B------:R-:W-:Y:S01]  /*3340*/  UMOV UR32, 0x0 ;  /* 0x0000000000207882 */ /* 0x000fe20000000000 */
[----:B------:R-:W-:Y:S01]  /*3350*/  UMOV UR33, 0x81004a0 ;  /* 0x081004a000217882 */ /* 0x000fe20000000000 */
[----:B-1----:R-:W-:-:S15]  /*3360*/  R2UR UR42, R0 ;  /* 0x00000000002a72ca */ /* 0x002fde00000e0000 */
.L_x_67:
[----:B------:R-:W-:Y:S02]  /*3370*/  LEA R0, R10, UR26, 0x3 ;  /* 0x0000001a0a007c11 */ /* 0x000fe4000f8e18ff */
[----:B------:R-:W-:Y:S02]  /*3380*/  SHF.L.U32 R2, R9, 0x1f, RZ ;  /* 0x0000001f09027819 */ /* 0x000fe400000006ff */
[----:B------:R-:W-:Y:S01]  /*3390*/  PLOP3.LUT P0, PT, PT, PT, UP4, 0x80, 0x8 ;  /* 0x000000000008781c */ /* 0x000fe20003f0f048 */
[----:B------:R-:W-:Y:S01]  /*33a0*/  VIADD R3, R0, 0x80 ;  /* 0x0000008000037836 */ /* 0x000fe20000000000 */
[----:B-1----:R-:W1:Y:S02]  /*33b0*/  SYNCS.PHASECHK.TRANS64.TRYWAIT P1, [R0+URZ+0x70], R2 ;  /* 0x00007002000075a7 */ /* 0x002e6400080211ff */
[----:B-1-3--:R-:W-:Y:S09]  /*33c0*/  @!P1 BRA `(.L_x_61) ;  /* 0x0000004000749947 */ /* 0x00aff20003800000 */
.L_x_120:
[----:B------:R-:W-:Y:S01]  /*33d0*/  LEA R4, R10, UR26, 0x4 ;  /* 0x0000001a0a047c11 */ /* 0x000fe2000f8e20ff */
[----:B------:R-:W-:Y:S01]  /*33e0*/  @UP4 ULEA UR4, UR22, UR26, 0x3 ;  /* 0x0000001a16044291 */ /* 0x000fe2000f8e18ff */
[----:B------:R-:W-:Y:S01]  /*33f0*/  PLOP3.LUT P2, PT, PT, PT, PT, 0x80, 0x8 ;  /* 0x000000000008781c */ /* 0x000fe20003f4f070 */
[----:B------:R-:W-:Y:S01]  /*3400*/  ULEA UR30, UR31, UR26, 0x3 ;  /* 0x0000001a1f1e7291 */ /* 0x000fe2000f8e18ff */
[----:B------:R-:W-:Y:S01]  /*3410*/  PRMT R3, RZ, 0x654, R3 ;  /* 0x00000654ff037816 */ /* 0x000fe20000000003 */
[----:B------:R-:W-:Y:S01]  /*3420*/  ULEA UR11, UR31, UR42, 0x6 ;  /* 0x0000002a1f0b7291 */ /* 0x000fe2000f8e30ff */
[----:B------:R-:W2:Y:S01]  /*3430*/  LDS.128 R4, [R4+0x100] ;  /* 0x0001000004047984 */ /* 0x000ea20000000c00 */
[----:B-1----:R-:W-:Y:S02]  /*3440*/  @P0 SHF.L.U32 R2, R8, 0x1f, RZ ;  /* 0x0000001f08020819 */ /* 0x002fe400000006ff */
[----:B------:R-:W-:Y:S01]  /*3450*/  SHF.L.U32 R0, R11, 0x1f, RZ ;  /* 0x0000001f0b007819 */ /* 0x000fe200000006ff */
[----:B------:R-:W-:Y:S01]  /*3460*/  @!PT LDS RZ, [RZ] ;  /* 0x00000000fffff984 */ /* 0x000fe20000000800 */
[----:B------:R-:W-:Y:S01]  /*3470*/  @!PT LDS RZ, [RZ] ;  /* 0x00000000fffff984 */ /* 0x000fe20000000800 */
[----:B------:R-:W-:Y:S01]  /*3480*/  @!PT LDS RZ, [RZ] ;  /* 0x00000000fffff984 */ /* 0x000fe20000000800 */
[----:B------:R-:W-:Y:S01]  /*3490*/  @!PT LDS RZ, [RZ] ;  /* 0x00000000fffff984 */ /* 0x000fe20000000800 */
[----:B------:R1:W-:Y:S06]  /*34a0*/  MEMBAR.ALL.CTA ;  /* 0x0000000000007992 */ /* 0x0003ec0000008000 */
[----:B-1----:R-:W1:Y:S02]  /*34b0*/  FENCE.VIEW.ASYNC.S ;  /* 0x00000000000073c6 */ /* 0x002e640000000000 */
[----:B-1----:R1:W-:Y:S01]  /*34c0*/  SYNCS.ARRIVE.TRANS64.RED.A1T0 RZ, [R3+URZ], RZ ;  /* 0x000000ff03ff79a7 */ /* 0x0023e200081004ff */
[----:B------:R1:W3:Y:S01]  /*34d0*/  @P0 SYNCS.PHASECHK.TRANS64.TRYWAIT P2, [UR4], R2 ;  /* 0x00000002ff0005a7 */ /* 0x0002e20008041104 */
[----:B--2---:R-:W-:Y:S01]  /*34e0*/  LOP3.LUT P1, RZ, R6, 0x1, RZ, 0xc0, !PT ;  /* 0x0000000106ff7812 */ /* 0x004fe2000782c0ff */
[----:B------:R-:W2:Y:S02]  /*34f0*/  SYNCS.PHASECHK.TRANS64.TRYWAIT P0, [UR30+0xb0], R0 ;  /* 0x0000b000ff0075a7 */ /* 0x000ea4000800111e */
[----:B-123--:R-:W-:Y:S10]  /*3500*/  @!P0 BRA `(.L_x_62) ;  /* 0x0000004000388947 */ /* 0x00eff40003800000 */
.L_x_122:
[----:B------:R-:W-:Y:S01]  /*3510*/  IADD3 R10, PT, PT, R10, 0x1, RZ ;  /* 0x000000010a0a7810 */ /* 0x000fe20007ffe0ff */
[----:B------:R-:W-:Y:S06]  /*3520*/  BRA.U !UP4, `(.L_x_63) ;  /* 0x000000010cc07547 */ /* 0x000fec000b800000 */
[----:B------:R-:W-:Y:S01]  /*3530*/  UPLOP3.LUT UP2, UPT, UPT, UPT, UPT, 0x40, 0x4 ;  /* 0x000000000004789c */ /* 0x000fe20003f4e870 */
[----:B------:R-:W-:Y:S01]  /*3540*/  UMOV UR24, UR41 ;  /* 0x0000002900187c82 */ /* 0x000fe20008000000 */
[----:B------:R-:W-:Y:S01]  /*3550*/  UMOV UR23, UR40 ;  /* 0x0000002800177c82 */ /* 0x000fe20008000000 */
[----:B------:R-:W-:-:S08]  /*3560*/  UMOV UR10, UR22 ;  /* 0x00000016000a7c82 */ /* 0x000fd00008000000 */
.L_x_66:
[----:B------:R-:W-:Y:S02]  /*3570*/  UIADD3 UR24, UPT, UPT, UR24, 0x1, URZ ;  /* 0x0000000118187890 */ /* 0x000fe4000fffe0ff */
[----:B--2---:R-:W-:Y:S02]  /*3580*/  ULEA UR5, UR10, UR26, 0x3 ;  /* 0x0000001a0a057291 */ /* 0x004fe4000f8e18ff */
[----:B------:R-:W-:Y:S01]  /*3590*/  UISETP.NE.AND UP3, UPT, UR24, URZ, UPT ;  /* 0x000000ff1800728c */ /* 0x000fe2000bf65270 */
[----:B---3--:R-:W-:Y:S10]  /*35a0*/  @P2 BRA `(.L_x_64) ;  /* 0x00000000000c2947 */ /* 0x008ff40003800000 */
[----:B-1----:R-:W-:Y:S04]  /*35b0*/  SHF.L.U32 R2, R8, 0x1f, RZ ;  /* 0x0000001f08027819 */ /* 0x002fe800000006ff */
[----:B------:R-:W1:Y:S02]  /*35c0*/  SYNCS.PHASECHK.TRANS64.TRYWAIT P0, [UR5], R2 ;  /* 0x00000002ff0075a7 */ /* 0x000e640008001105 */
[----:B-1----:R-:W-:Y:S05]  /*35d0*/  @!P0 BRA `(.L_x_65) ;  /* 0x00000040001c8947 */ /* 0x002fea0003800000 */
.L_x_64:
[----:B------:R-:W-:Y:S01]  /*35e0*/  UISETP.NE.AND UP0, UPT, UR23, 0x1, UPT ;  /* 0x000000011700788c */ /* 0x000fe2000bf05270 */
[----:B------:R-:W-:Y:S01]  /*35f0*/  PLOP3.LUT P2, PT, PT, PT, PT, 0x80, 0x8 ;  /* 0x000000000008781c */ /* 0x000fe20003f4f070 */
[----:B------:R-:W-:Y:S02]  /*3600*/  UIADD3 UR4, UPT, UPT, UR10, 0x1, URZ ;  /* 0x000000010a047890 */ /* 0x000fe4000fffe0ff */
[----:B------:R-:W-:Y:S02]  /*3610*/  UIADD3 UR25, UPT, UPT, UR5, 0x28, URZ ;  /* 0x0000002805197890 */ /* 0x000fe4000fffe0ff */
[----:B------:R-:W-:Y:S01]  /*3620*/  UISETP.NE.AND UP1, UPT, UR4, 0x5, UPT ;  /* 0x000000050400788c */ /* 0x000fe2000bf25270 */
[----:B------:R-:W-:Y:S01]  /*3630*/  PLOP3.LUT P0, PT, PT, PT, UP0, 0x80, 0x8 ;  /* 0x000000000008781c */ /* 0x000fe20003f0f008 */
[----:B------:R-:W-:Y:S02]  /*3640*/  UIADD3 UR23, UPT, UPT, UR23, -0x1, URZ ;  /* 0xffffffff17177890 */ /* 0x000fe4000fffe0ff */
[----:B------:R-:W-:Y:S02]  /*3650*/  USEL UR6, URZ, 0x1, UP1 ;  /* 0x00000001ff067887 */ /* 0x000fe40008800000 */
[----:B------:R-:W-:Y:S01]  /*3660*/  USEL UR22, UR4, URZ, UP1 ;  /* 0x000000ff04167287 */ /* 0x000fe20008800000 */
[----:B------:R-:W-:Y:S01]  /*3670*/  UMOV UR7, 0x40004040 ;  /* 0x4000404000077882 */ /* 0x000fe20000000000 */
[----:B------:R-:W-:Y:S02]  /*3680*/  UMOV UR5, 0x40004040 ;  /* 0x4000404000057882 */ /* 0x000fe40000000000 */
[----:B------:R-:W-:Y:S01]  /*3690*/  @UP0 ULEA UR4, UR22, UR26, 0x3 ;  /* 0x0000001a16040291 */ /* 0x000fe2000f8e18ff */
[----:B------:R-:W-:Y:S01]  /*36a0*/  LOP3.LUT R8, R8, UR6, RZ, 0x3c, !PT ;  /* 0x0000000608087c12 */ /* 0x000fe2000f8e3cff */
[----:B------:R-:W-:Y:S01]  /*36b0*/  ULEA UR6, UR10, UR29, 0x9 ;  /* 0x0000001d0a067291 */ /* 0x000fe2000f8e48ff */
[----:B------:R-:W-:Y:S02]  /*36c0*/  UMOV UR21, 0x40004040 ;  /* 0x4000404000157882 */ /* 0x000fe40000000000 */
[----:B-1----:R-:W-:Y:S01]  /*36d0*/  @P0 SHF.L.U32 R0, R8, 0x1f, RZ ;  /* 0x0000001f08000819 */ /* 0x002fe200000006ff */
[----:B------:R-:W-:Y:S02]  /*36e0*/  UIADD3 UR20, UPT, UPT, UR6, 0x2, URZ ;  /* 0x0000000206147890 */ /* 0x000fe4000fffe0ff */
[----:B------:R-:W-:Y:S01]  /*36f0*/  UIADD3 UR16, UPT, UPT, UR6, 0x4, URZ ;  /* 0x0000000406107890 */ /* 0x000fe2000fffe0ff */
[----:B------:R2:W3:Y:S01]  /*3700*/  @P0 SYNCS.PHASECHK.TRANS64.TRYWAIT P2, [UR4], R0 ;  /* 0x00000000ff0005a7 */ /* 0x0004e20008041104 */
[----:B------:R-:W-:Y:S02]  /*3710*/  ULEA UR4, UR10, UR28, 0xa ;  /* 0x0000001c0a047291 */ /* 0x000fe4000f8e50ff */
[----:B------:R-:W-:Y:S02]  /*3720*/  UIADD3 UR12, UPT, UPT, UR6, 0x6, URZ ;  /* 0x00000006060c7890 */ /* 0x000fe4000fffe0ff */
[----:B------:R-:W-:Y:S02]  /*3730*/  UIADD3 UR18, UPT, UPT, UR4, 0x2, URZ ;  /* 0x0000000204127890 */ /* 0x000fe4000fffe0ff */
[----:B------:R-:W-:Y:S02]  /*3740*/  UIADD3 UR14, UPT, UPT, UR4, 0x4, URZ ;  /* 0x00000004040e7890 */ /* 0x000fe4000fffe0ff */
[----:B------:R-:W-:Y:S01]  /*3750*/  UIADD3 UR8, UPT, UPT, UR4, 0x6, URZ ;  /* 0x0000000604087890 */ /* 0x000fe2000fffe0ff */
[----:B------:R2:W-:Y:S01]  /*3760*/  UTCIMMA gdesc[UR4], gdesc[UR6], tmem[UR11], tmem[UR38], idesc[UR39], UP2 ;  /* 0x00ff2606040075ea */ /* 0x0005e2000900010b */
[----:B------:R-:W-:Y:S01]  /*3770*/  UPLOP3.LUT UP2, UPT, UPT, UPT, UPT, 0x80, 0x8 ;  /* 0x000000000008789c */ /* 0x000fe20003f4f070 */
[----:B------:R-:W-:Y:S01]  /*3780*/  UMOV UR19, 0x40004040 ;  /* 0x4000404000137882 */ /* 0x000fe20000000000 */
[----:B------:R-:W-:Y:S01]  /*3790*/  UMOV UR17, 0x40004040 ;  /* 0x4000404000117882 */ /* 0x000fe20000000000 */
[----:B------:R2:W-:Y:S01]  /*37a0*/  UTCIMMA gdesc[UR18], gdesc[UR20], tmem[UR11], tmem[UR36], idesc[UR37], UPT ;  /* 0x00ff2414120075ea */ /* 0x0005e2000b80010b */
[----:B------:R-:W-:Y:S01]  /*37b0*/  UMOV UR15, 0x40004040 ;  /* 0x40004040000f7882 */ /* 0x000fe20000000000 */
[----:B------:R-:W-:Y:S01]  /*37c0*/  UMOV UR13, 0x40004040 ;  /* 0x40004040000d7882 */ /* 0x000fe20000000000 */
[----:B------:R-:W-:Y:S01]  /*37d0*/  UMOV UR9, 0x40004040 ;  /* 0x4000404000097882 */ /* 0x000fe20000000000 */
[----:B------:R2:W-:Y:S01]  /*37e0*/  UTCIMMA gdesc[UR14], gdesc[UR16], tmem[UR11], tmem[UR34], idesc[UR35], UPT ;  /* 0x00ff22100e0075ea */ /* 0x0005e2000b80010b */
[----:B------:R2:W-:Y:S01]  /*37f0*/  UTCIMMA gdesc[UR8], gdesc[UR12], tmem[UR11], tmem[UR32], idesc[UR33], UPT ;  /* 0x00ff200c080075ea */ /* 0x0005e2000b80010b */
[----:B------:R2:W-:Y:S01]  /*3800*/  UTCBAR.MULTICAST [UR25], URZ, UR27 ;  /* 0x000000ff190073e9 */ /* 0x0005e2000800081b */
[----:B------:R-:W-:Y:S01]  /*3810*/  UMOV UR10, UR22 ;  /* 0x00000016000a7c82 */ /* 0x000fe20008000000 */
[----:B------:R-:W-:Y:S05]  /*3820*/  BRA.U UP3, `(.L_x_66) ;  /* 0xfffffffd03507547 */ /* 0x000fea000b83ffff */
.L_x_63:
[----:B--2---:R-:W-:Y:S01]  /*3830*/  UIADD3 UR4, UPT, UPT, UR31, 0x1, URZ ;  /* 0x000000011f047890 */ /* 0x004fe2000fffe0ff */
[C---:B------:R-:W-:Y:S01]  /*3840*/  ISETP.NE.AND P0, PT, R10.reuse, 0x2, PT ;  /* 0x000000020a00780c */ /* 0x040fe20003f05270 */
[----:B------:R-:W-:Y:S02]  /*3850*/  UIADD3 UR5, UPT, UPT, UR30, 0x90, URZ ;  /* 0x000000901e057890 */ /* 0x000fe4000fffe0ff */
[----:B------:R-:W-:Y:S01]  /*3860*/  UISETP.NE.AND UP0, UPT, UR4, 0x4, UPT ;  /* 0x000000040400788c */ /* 0x000fe2000bf05270 */
[----:B-1----:R-:W-:Y:S02]  /*3870*/  SEL R0, RZ, 0x1, P0 ;  /* 0x00000001ff007807 */ /* 0x002fe40000000000 */
[----:B------:R-:W-:Y:S01]  /*3880*/  SEL R10, R10, RZ, P0 ;  /* 0x000000ff0a0a7207 */ /* 0x000fe20000000000 */
[----:B------:R-:W-:Y:S01]  /*3890*/  USEL UR6, URZ, 0x1, UP0 ;  /* 0x00000001ff067887 */ /* 0x000fe20008000000 */
[----:B------:R-:W-:Y:S01]  /*38a0*/  LOP3.LUT R9, R9, R0, RZ, 0x3c, !PT ;  /* 0x0000000009097212 */ /* 0x000fe200078e3cff */
[----:B------:R-:W-:Y:S01]  /*38b0*/  USEL UR31, UR4, URZ, UP0 ;  /* 0x000000ff041f7287 */ /* 0x000fe20008000000 */
[----:B------:R1:W-:Y:S03]  /*38c0*/  UTCBAR [UR5], URZ ;  /* 0x000000ff050073e9 */ /* 0x0003e600080000ff */
[----:B------:R-:W-:Y:S01]  /*38d0*/  LOP3.LUT R11, R11, UR6, RZ, 0x3c, !PT ;  /* 0x000000060b0b7c12 */ /* 0x000fe2000f8e3cff */
[----:B------:R-:W-:Y:S07]  /*38e0*/  @P1 BRA `(.L_x_67) ;  /* 0xfffffff800a01947 */ /* 0x000fee000383ffff */
[----:B------:R-:W2:Y:S01]  /*38f0*/  S2UR UR8, SR_CgaCtaId ;  /* 0x00000000000879c3 */ /* 0x000ea20000008800 */
[----:B------:R-:W-:Y:S01]  /*3900*/  ELECT P0, URZ, PT ;  /* 0x0000000000ff782f */ /* 0x000fe20003800000 */
[----:B------:R-:W-:Y:S01]  /*3910*/  IMAD.MOV.U32 R0, RZ, RZ, 0x1 ;  /* 0x00000001ff007424 */ /* 0x000fe200078e00ff */
[----:B------:R-:W-:Y:S01]  /*3920*/  UIADD3 UR26, UPT, UPT, UR26, 0xb0, URZ ;  /* 0x000000b01a1a7890 */ /* 0x000fe2000fffe0ff */
[----:B------:R-:W-:Y:S01]  /*3930*/  SHF.L.U32 R2, R11, 0x1f, RZ ;  /* 0x0000001f0b027819 */ /* 0x000fe200000006ff */
[----:B------:R-:W-:-:S03]  /*3940*/  UMOV UR4, 0x40 ;  /* 0x0000004000047882 */ /* 0x000fc60000000000 */
[----:B------:R-:W-:Y:S01]  /*3950*/  UVIRTCOUNT.DEALLOC.SMPOOL 0x80 ;  /* 0x000000800000784c */ /* 0x000fe20000000000 */
[----:B--2---:R-:W-:Y:S02]  /*3960*/  ULEA UR8, UR8, UR4, 0x18 ;  /* 0x0000000408087291 */ /* 0x004fe4000f8ec0ff */
[----:B------:R-:W-:-:S07]  /*3970*/  ULEA UR4, UR31, UR26, 0x3 ;  /* 0x0000001a1f047291 */ /* 0x000fce000f8e18ff */
[----:B------:R2:W-:Y:S02]  /*3980*/  @P0 STS.U8 [UR8+0x1c], R0 ;  /* 0x00001c00ff000988 */ /* 0x0005e40008000008 */
[----:B------:R-:W4:Y:S02]  /*3990*/  SYNCS.PHASECHK.TRANS64.TRYWAIT P0, [UR4], R2 ;  /* 0x00000002ff0075a7 */ /* 0x000f240008001104 */
[----:B--2-4-:R-:W-:Y:S05]  /*39a0*/  @!P0 BRA `(.L_x_68) ;  /* 0x0000003c00408947 */ /* 0x014fea0003800000 */
.L_x_125:
[----:B------:R-:W-:-:S04]  /*39b0*/  UIADD3 UR4, UPT, UPT, UR31, 0x1, URZ ;  /* 0x000000011f047890 */ /* 0x000fc8000fffe0ff */
[----:B------:R-:W-:-:S04]  /*39c0*/  UISETP.NE.AND UP0, UPT, UR4, 0x4, UPT ;  /* 0x000000040400788c */ /* 0x000fc8000bf05270 */
[----:B------:R-:W-:Y:S02]  /*39d0*/  USEL UR6, URZ, 0x1, UP0 ;  /* 0x00000001ff067887 */ /* 0x000fe40008000000 */
[----:B------:R-:W-:-:S04]  /*39e0*/  USEL UR4, UR4, URZ, UP0 ;  /* 0x000000ff04047287 */ /* 0x000fc80008000000 */
[----:B-1----:R-:W-:Y:S01]  /*39f0*/  ULEA UR5, UR4, UR26, 0x3 ;  /* 0x0000001a04057291 */ /* 0x002fe2000f8e18ff */
[----:B--2---:R-:W-:-:S04]  /*3a00*/  LOP3.LUT R2, R11, UR6, RZ, 0x3c, !PT ;  /* 0x000000060b027c12 */ /* 0x004fc8000f8e3cff */
[----:B------:R-:W-:-:S04]  /*3a10*/  SHF.L.U32 R3, R2, 0x1f, RZ ;  /* 0x0000001f02037819 */ /* 0x000fc800000006ff */
[----:B------:R-:W1:Y:S02]  /*3a20*/  SYNCS.PHASECHK.TRANS64.TRYWAIT P0, [UR5], R3 ;  /* 0x00000003ff0075a7 */ /* 0x000e640008001105 */
[----:B-1----:R-:W-:Y:S05]  /*3a30*/  @!P0 BRA `(.L_x_69) ;  /* 0x0000003c00348947 */ /* 0x002fea0003800000 */
.L_x_127:
        /* <DEDUP_REMOVED lines=9> */
.L_x_129:
[----:B------:R-:W-:-:S04]  /*3ad0*/  UIADD3 UR4, UPT, UPT, UR4, 0x1, URZ ;  /* 0x0000000104047890 */ /* 0x000fc8000fffe0ff */
[----:B------:R-:W-:-:S04]  /*3ae0*/  UISETP.NE.AND UP0, UPT, UR4, 0x4, UPT ;  /* 0x000000040400788c */ /* 0x000fc8000bf05270 */
[----:B------:R-:W-:Y:S02]  /*3af0*/  USEL UR5, URZ, 0x1, UP0 ;  /* 0x00000001ff057887 */ /* 0x000fe40008000000 */
[----:B------:R-:W-:-:S04]  /*3b00*/  USEL UR4, UR4, URZ, UP0 ;  /* 0x000000ff04047287 */ /* 0x000fc80008000000 */
[----:B------:R-:W-:Y:S01]  /*3b10*/  ULEA UR4, UR4, UR26, 0x3 ;  /* 0x0000001a04047291 */ /* 0x000fe2000f8e18ff */
[----:B------:R-:W-:-:S04]  /*3b20*/  LOP3.LUT R2, R2, UR5, RZ, 0x3c, !PT ;  /* 0x0000000502027c12 */ /* 0x000fc8000f8e3cff */
[----:B------:R-:W-:-:S04]  /*3b30*/  SHF.L.U32 R2, R2, 0x1f, RZ ;  /* 0x0000001f02027819 */ /* 0x000fc800000006ff */
[----:B------:R-:W2:Y:S02]  /*3b40*/  SYNCS.PHASECHK.TRANS64.TRYWAIT P0, [UR4], R2 ;  /* 0x00000002ff0075a7 */ /* 0x000ea40008001104 */
[----:B--2---:R-:W-:Y:S05]  /*3b50*/  @!P0 BRA `(.L_x_71) ;  /* 0x0000003c001c8947 */ /* 0x004fea0003800000 */
.L_x_131:
[----:B------:R-:W-:Y:S01]  /*3b60*/  NOP ;  /* 0x0000000000007918 */ /* 0x000fe20000000000 */
[----:B-1----:R-:W1:Y:S01]  /*3b70*/  LDS R0, [UR8+0x14] ;  /* 0x00001408ff007984 */ /* 0x002e620008000800 */
[----:B------:R-:W-:Y:S01]  /*3b80*/  ULOP3.LUT UR4, UR42, 0xffff, URZ, 0xc0, !UPT ;  /* 0x0000ffff2a047892 */ /* 0x000fe2000f8ec0ff */
[----:B------:R-:W-:Y:S01]  /*3b90*/  UMOV UR5, 0xffff ;  /* 0x0000ffff00057882 */ /* 0x000fe20000000000 */
[----:B------:R-:W-:Y:S02]  /*3ba0*/  UMOV UR6, 0x1 ;  /* 0x0000000100067882 */ /* 0x000fe40000000000 */
[----:B------:R-:W-:-:S04]  /*3bb0*/  USHF.R.U32.HI UR4, URZ, 0x5, UR4 ;  /* 0x00000005ff047899 */ /* 0x000fc80008011604 */
[----:B------:R-:W-:Y:S02]  /*3bc0*/  USHF.L.U32 UR5, UR5, UR4, URZ ;  /* 0x0000000405057299 */ /* 0x000fe400080006ff */
[----:B------:R-:W-:-:S04]  /*3bd0*/  USHF.L.U32 UR4, UR6, UR4, URZ ;  /* 0x0000000406047299 */ /* 0x000fc800080006ff */
[----:B-1----:R-:W-:-:S04]  /*3be0*/  LOP3.LUT R0, R0, UR5, RZ, 0xc0, !PT ;  /* 0x0000000500007c12 */ /* 0x002fc8000f8ec0ff */
[----:B------:R-:W-:-:S13]  /*3bf0*/  ISETP.NE.AND P0, PT, R0, UR5, PT ;  /* 0x0000000500007c0c */ /* 0x000fda000bf05270 */
[----:B------:R-:W-:Y:S05]  /*3c00*/  @P0 BRA `(.L_x_72) ;  /* 0x0000000000580947 */ /* 0x000fea0003800000 */
[----:B------:R-:W1:Y:S02]  /*3c10*/  LDS R0, [UR8+0x18] ;  /* 0x00001808ff007984 */ /* 0x000e640008000800 */
[----:B-1----:R-:W-:-:S04]  /*3c20*/  LOP3.LUT R0, R0, UR4, RZ, 0xc0, !PT ;  /* 0x0000000400007c12 */ /* 0x002fc8000f8ec0ff */
[----:B------:R-:W-:-:S13]  /*3c30*/  ISETP.NE.AND P0, PT, R0, UR4, PT ;  /* 0x0000000400007c0c */ /* 0x000fda000bf05270 */
[----:B------:R-:W-:Y:S05]  /*3c40*/  @P0 BRA `(.L_x_73) ;  /* 0x00000000003c0947 */ /* 0x000fea0003800000 */
[----:B------:R-:W1:Y:S01]  /*3c50*/  S2R R2, SR_LANEID ;  /* 0x0000000000027919 */ /* 0x000e620000000000 */
[----:B------:R-:W-:-:S06]  /*3c60*/  ULOP3.LUT UR5, URZ, UR5, URZ, 0x33, !UPT ;  /* 0x00000005ff057292 */ /* 0x000fcc000f8e33ff */
[----:B------:R-:W-:-:S04]  /*3c70*/  IMAD.U32 R0, RZ, RZ, UR5 ;  /* 0x00000005ff007e24 */ /* 0x000fc8000f8e00ff */
[----:B------:R2:W4:Y:S02]  /*3c80*/  REDUX UR7, R0 ;  /* 0x00000000000773c4 */ /* 0x0005240000000000 */
[----:B------:R1:W-:Y:S01]  /*3c90*/  UTCATOMSWS.AND URZ, UR5 ;  /* 0x0000000500ff79e3 */ /* 0x0003e20008000000 */
[----:B--2---:R-:W-:Y:S01]  /*3ca0*/  LOP3.LUT R0, RZ, UR4, RZ, 0x33, !PT ;  /* 0x00000004ff007c12 */ /* 0x004fe2000f8e33ff */
[----:B------:R-:W-:Y:S02]  /*3cb0*/  VOTEU.ANY UR4, UPT, PT ;  /* 0x0000000000047886 */ /* 0x000fe400038e0100 */
[----:B------:R-:W-:Y:S02]  /*3cc0*/  UFLO.U32 UR4, UR4 ;  /* 0x00000004000472bd */ /* 0x000fe400080e0000 */
[----:B------:R-:W2:Y:S04]  /*3cd0*/  REDUX UR6, R0 ;  /* 0x00000000000673c4 */ /* 0x000ea80000000000 */
[----:B-1----:R-:W-:-:S02]  /*3ce0*/  ISETP.EQ.U32.AND P0, PT, R2, UR4, PT ;  /* 0x0000000402007c0c */ /* 0x002fc4000bf02070 */
[----:B----4-:R-:W-:-:S11]  /*3cf0*/  MOV R2, UR7 ;  /* 0x0000000700027c02 */ /* 0x010fd60008000f00 */
[----:B------:R1:W-:Y:S01]  /*3d00*/  @P0 ATOMS.AND RZ, [UR8+0x14], R2 ;  /* 0x00001402ffff098c */ /* 0x0003e2000a800008 */
[----:B--2---:R-:W-:-:S05]  /*3d10*/  IMAD.U32 R0, RZ, RZ, UR6 ;  /* 0x00000006ff007e24 */ /* 0x004fca000f8e00ff */
[----:B------:R1:W-:Y:S01]  /*3d20*/  @P0 ATOMS.AND RZ, [UR8+0x18], R0 ;  /* 0x00001800ffff098c */ /* 0x0003e2000a800008 */
[----:B------:R-:W-:Y:S05]  /*3d30*/  BRA `(.L_x_74) ;  /* 0x0000000000147947 */ /* 0x000fea0003800000 */
.L_x_73:
[----:B------:R-:W-:Y:S02]  /*3d40*/  MOV R2, 0x3d60 ;  /* 0x00003d6000027802 */ /* 0x000fe40000000f00 */
[----:B---3-5:R-:W-:Y:S05]  /*3d50*/  CALL.REL.NOINC `($__internal_0_$__cuda_sm10x_tcgen05_guardrail_trap_col_being_dealloced_not_returned_by_alloc) ;  /* 0x0000003c00387944 */ /* 0x028fea0003c00000 */
[----:B------:R-:W-:Y:S05]  /*3d60*/  BRA `(.L_x_74) ;  /* 0x0000000000087947 */ /* 0x000fea0003800000 */
.L_x_72:
[----:B------:R-:W-:Y:S02]  /*3d70*/  MOV R2, 0x3d90 ;  /* 0x00003d9000027802 */ /* 0x000fe40000000f00 */
[----:B---3-5:R-:W-:Y:S05]  /*3d80*/  CALL.REL.NOINC `($__internal_2_$__cuda_sm10x_tcgen05_guardrail_trap_unallocated_columns_being_dealloced) ;  /* 0x0000003c00447944 */ /* 0x028fea0003c00000 */
.L_x_74:
[----:B------:R-:W-:Y:S01]  /*3d90*/  NOP ;  /* 0x0000000000007918 */ /* 0x000fe20000000000 */
[----:B------:R-:W-:Y:S05]  /*3da0*/  EXIT ;  /* 0x000000000000794d */ /* 0x000fea0003800000 */
.L_x_56:
[----:B------:R-:W-:-:S09]  /*3db0*/  UISETP.NE.OR UP0, UPT, UR22, 0x3, !UP3 ;  /* 0x000000031600788c */ /* 0x000fd2000df05670 */
[----:B------:R-:W-:Y:S05]  /*3dc0*/  BRA.U UP0, `(.L_x_75) ;  /* 0x0000000d00087547 */ /* 0x000fea000b800000 */
[----:B------:R-:W1:Y:S01]  /*3dd0*/  LDCU UR26, c[0x0][0x370] ;  /* 0x00006e00ff1a77ac */ /* 0x000e620008000800 */
[----:B------:R-:W2:Y:S01]  /*3de0*/  LDC.64 R16, c[0x0][0x348] ;  /* 0x0000d200ff107b82 */ /* 0x000ea20000000a00 */
[----:B------:R-:W-:Y:S02]  /*3df0*/  HFMA2 R13, -RZ, RZ, 0, 0 ;  /* 0x00000000ff0d7431 */ /* 0x000fe400000001ff */
[----:B------:R-:W-:Y:S01]  /*3e00*/  IMAD.MOV.U32 R15, RZ, RZ, 0x1 ;  /* 0x00000001ff0f7424 */ /* 0x000fe200078e00ff */
[----:B------:R-:W1:Y:S01]  /*3e10*/  LDCU.128 UR28, c[0x0][0xb10] ;  /* 0x00016200ff1c77ac */ /* 0x000e620008000c00 */
[----:B------:R-:W-:Y:S01]  /*3e20*/  IMAD.MOV.U32 R14, RZ, RZ, RZ ;  /* 0x000000ffff0e7224 */ /* 0x000fe200078e00ff */
[----:B------:R-:W-:Y:S01]  /*3e30*/  MOV R12, 0x2000 ;  /* 0x00002000000c7802 */ /* 0x000fe20000000f00 */
[----:B------:R-:W3:Y:S01]  /*3e40*/  LDCU UR25, c[0x0][0x374] ;  /* 0x00006e80ff1977ac */ /* 0x000ee20008000800 */
[----:B------:R-:W4:Y:S01]  /*3e50*/  LDC.64 R2, c[0x0][0x888] ;  /* 0x00022200ff027b82 */ /* 0x000f220000000a00 */
[----:B------:R-:W3:Y:S01]  /*3e60*/  LDCU UR16, c[0x0][0xb0c] ;  /* 0x00016180ff1077ac */ /* 0x000ee20008000800 */
[----:B------:R-:W2:Y:S06]  /*3e70*/  LDCU UR35, c[0x0][0xb20] ;  /* 0x00016400ff2377ac */ /* 0x000eac0008000800 */
[----:B------:R-:W4:Y:S01]  /*3e80*/  LDC.64 R4, c[0x0][0x890] ;  /* 0x00022400ff047b82 */ /* 0x000f220000000a00 */
[----:B------:R-:W2:Y:S01]  /*3e90*/  LDCU UR4, c[0x0][0xb30] ;  /* 0x00016600ff0477ac */ /* 0x000ea20008000800 */
[----:B------:R-:W-:Y:S01]  /*3ea0*/  UMOV UR17, 0x400 ;  /* 0x0000040000117882 */ /* 0x000fe20000000000 */
[----:B-1----:R-:W-:-:S02]  /*3eb0*/  UIMAD.WIDE.U32 UR32, UR26, UR28, URZ ;  /* 0x0000001c1a2072a5 */ /* 0x002fc4000f8e00ff */
[----:B---3--:R-:W-:Y:S02]  /*3ec0*/  UIMAD.WIDE.U32 UR6, UR25, UR31, URZ ;  /* 0x0000001f190672a5 */ /* 0x008fe4000f8e00ff */
[----:B------:R-:W-:Y:S02]  /*3ed0*/  ULEA UR17, UR48, UR17, 0x18 ;  /* 0x0000001130117291 */ /* 0x000fe4000f8ec0ff */
[----:B------:R-:W-:Y:S02]  /*3ee0*/  UPLOP3.LUT UP3, UPT, UPT, UPT, UPT, 0x40, 0x4 ;  /* 0x000000000004789c */ /* 0x000fe40003f6e870 */
[----:B------:R-:W-:Y:S01]  /*3ef0*/  UIADD3 UR5, UPT, UPT, UR17, 0x50, URZ ;  /* 0x0000005011057890 */ /* 0x000fe2000fffe0ff */
[----:B------:R-:W-:Y:S01]  /*3f00*/  UMOV UR32, UR33 ;  /* 0x0000002100207c82 */ /* 0x000fe20008000000 */
[----:B------:R-:W-:Y:S01]  /*3f10*/  UMOV UR27, UR7 ;  /* 0x00000007001b7c82 */ /* 0x000fe20008000000 */
[----:B------:R-:W-:Y:S02]  /*3f20*/  UISETP.GE.AND UP0, UPT, UR40, 0x1, UPT ;  /* 0x000000012800788c */ /* 0x000fe4000bf06270 */
[----:B------:R-:W-:Y:S01]  /*3f30*/  UISETP.NE.AND UP4, UPT, UR40, 0x1, UPT ;  /* 0x000000012800788c */ /* 0x000fe2000bf85270 */
[----:B------:R-:W1:Y:S01]  /*3f40*/  LDCU.64 UR14, c[0x0][0xb28] ;  /* 0x00016500ff0e77ac */ /* 0x000e620008000a00 */
[----:B------:R-:W-:-:S02]  /*3f50*/  UISETP.NE.AND UP6, UPT, UR16, 0x1, UPT ;  /* 0x000000011000788c */ /* 0x000fc4000bfc5270 */
[----:B------:R-:W-:Y:S02]  /*3f60*/  UISETP.NE.AND UP5, UPT, UR30, 0x1, UPT ;  /* 0x000000011e00788c */ /* 0x000fe4000bfa5270 */
[----:B------:R-:W-:Y:S02]  /*3f70*/  UPRMT UR48, UR48, 0x654, UR5 ;  /* 0x0000065430307896 */ /* 0x000fe40008000005 */
[----:B------:R-:W-:Y:S02]  /*3f80*/  USHF.R.U32.HI UR32, URZ, UR29, UR32 ;  /* 0x0000001dff207299 */ /* 0x000fe40008011620 */
[----:B--2---:R-:W-:Y:S02]  /*3f90*/  USHF.R.U32.HI UR27, URZ, UR35, UR27 ;  /* 0x00000023ff1b7299 */ /* 0x004fe4000801161b */
[----:B------:R-:W-:-:S11]  /*3fa0*/  UISETP.NE.AND UP2, UPT, UR4, 0x1, UPT ;  /* 0x000000010400788c */ /* 0x000fd6000bf45270 */
.L_x_83:
[C---:B------:R-:W-:Y:S02]  /*3fb0*/  LEA R7, R14.reuse, UR17, 0x3 ;  /* 0x000000110e077c11 */ /* 0x040fe4000f8e18ff */
[----:B------:R-:W-:Y:S02]  /*3fc0*/  SHF.L.U32 R0, R13, 0x1f, RZ ;  /* 0x0000001f0d007819 */ /* 0x000fe400000006ff */
[----:B------:R-:W-:Y:S02]  /*3fd0*/  LEA R8, R14, UR17, 0x4 ;  /* 0x000000110e087c11 */ /* 0x000fe4000f8e20ff */
[----:B--2---:R-:W2:Y:S02]  /*3fe0*/  SYNCS.PHASECHK.TRANS64.TRYWAIT P0, [R7+URZ+0x70], R0 ;  /* 0x00007000070075a7 */ /* 0x004ea400080011ff */
[----:B--2---:R-:W-:Y:S05]  /*3ff0*/  @!P0 BRA `(.L_x_76) ;  /* 0x00000038000c8947 */ /* 0x004fea0003800000 */
.L_x_132:
[----:B------:R-:W3:Y:S01]  /*4000*/  LDS.128 R8, [R8+0x100] ;  /* 0x0001000008087984 */ /* 0x000ee20000000c00 */
[----:B------:R-:W-:Y:S01]  /*4010*/  UISETP.GE.AND UP0, UPT, UR40, 0x1, UPT ;  /* 0x000000012800788c */ /* 0x000fe2000bf06270 */
[----:B------:R-:W-:Y:S01]  /*4020*/  @!PT LDS RZ, [RZ] ;  /* 0x00000000fffff984 */ /* 0x000fe20000000800 */
[----:B------:R-:W-:Y:S01]  /*4030*/  @!PT LDS RZ, [RZ] ;  /* 0x00000000fffff984 */ /* 0x000fe20000000800 */
[----:B------:R-:W-:Y:S01]  /*4040*/  @!PT LDS RZ, [RZ] ;  /* 0x00000000fffff984 */ /* 0x000fe20000000800 */
[----:B------:R-:W-:Y:S01]  /*4050*/  @!PT LDS RZ, [RZ] ;  /* 0x00000000fffff984 */ /* 0x000fe20000000800 */
[----:B------:R1:W-:Y:S06]  /*4060*/  MEMBAR.ALL.CTA ;  /* 0x0000000000007992 */ /* 0x0003ec0000008000 */
[----:B-1----:R-:W1:Y:S01]  /*4070*/  FENCE.VIEW.ASYNC.S ;  /* 0x00000000000073c6 */ /* 0x002e620000000000 */
[----:B---3--:R-:W-:Y:S11]  /*4080*/  LOP3.LUT P0, RZ, R10, 0x1, RZ, 0xc0, !PT ;  /* 0x000000010aff7812 */ /* 0x008ff6000780c0ff */
[----:B------:R-:W-:Y:S02]  /*4090*/  @!UPT UIADD3 URZ, UPT, UPT, URZ, URZ, URZ ;  /* 0x000000fffffff290 */ /* 0x000fe4000fffe0ff */
[----:B-1----:R-:W-:Y:S01]  /*40a0*/  VOTEU.ANY UP1, P0 ;  /* 0x0000000000ff7886 */ /* 0x002fe20000020100 */
[----:B------:R-:W-:Y:S11]  /*40b0*/  PLOP3.LUT P0, PT, PT, PT, UP1, 0x80, 0x8 ;  /* 0x000000000008781c */ /* 0x000ff60003f0f018 */
[----:B------:R-:W-:Y:S02]  /*40c0*/  @!UPT UIADD3 URZ, UPT, UPT, URZ, URZ, URZ ;  /* 0x000000fffffff290 */ /* 0x000fe4000fffe0ff */
[----:B--2---:R-:W-:Y:S02]  /*40d0*/  @P0 SHF.R.U32.HI R0, RZ, 0x10, R9 ;  /* 0x00000010ff000819 */ /* 0x004fe40000011609 */
[----:B------:R-:W-:Y:S02]  /*40e0*/  @P0 MOV R6, R8 ;  /* 0x0000000800060202 */ /* 0x000fe40000000f00 */
[----:B------:R-:W-:Y:S01]  /*40f0*/  @P0 R2UR UR4, R0 ;  /* 0x00000000000402ca */ /* 0x000fe200000e0000 */
[----:B------:R-:W-:Y:S01]  /*4100*/  VIADD R0, R7, 0x80 ;  /* 0x0000008007007836 */ /* 0x000fe20000000000 */
[----:B------:R-:W-:Y:S02]  /*4110*/  @P0 LOP3.LUT R8, R9, 0xffff, RZ, 0xc0, !PT ;  /* 0x0000ffff09080812 */ /* 0x000fe400078ec0ff */
[----:B------:R-:W-:Y:S02]  /*4120*/  @P0 R2UR UR6, R6 ;  /* 0x00000000060602ca */ /* 0x000fe400000e0000 */
[----:B------:R-:W-:Y:S02]  /*4130*/  PRMT R0, RZ, 0x654, R0 ;  /* 0x00000654ff007816 */ /* 0x000fe40000000000 */
[----:B------:R-:W-:Y:S02]  /*4140*/  @P0 R2UR UR5, R8 ;  /* 0x00000000080502ca */ /* 0x000fe400000e0000 */
[----:B------:R1:W-:Y:S03]  /*4150*/  SYNCS.ARRIVE.TRANS64.RED.A1T0 RZ, [R0+URZ], RZ ;  /* 0x000000ff00ff79a7 */ /* 0x0003e600081004ff */
[----:B------:R-:W-:Y:S04]  /*4160*/  @UP1 UMOV UR24, UR4 ;  /* 0x0000000400181c82 */ /* 0x000fe80008000000 */
[----:B------:R-:W-:Y:S04]  /*4170*/  @UP1 UMOV UR13, UR6 ;  /* 0x00000006000d1c82 */ /* 0x000fe80008000000 */
[----:B------:R-:W-:Y:S01]  /*4180*/  @UP1 UMOV UR7, UR5 ;  /* 0x0000000500071c82 */ /* 0x000fe20008000000 */
[----:B------:R-:W-:Y:S05]  /*4190*/  BRA.U !UP0, `(.L_x_77) ;  /* 0x0000000108a47547 */ /* 0x000fea000b800000 */
[----:B------:R-:W-:Y:S02]  /*41a0*/  UIMAD.WIDE.U32 UR10, UR7, UR31, URZ ;  /* 0x0000001f070a72a5 */ /* 0x000fe4000f8e00ff */
[----:B------:R-:W-:Y:S02]  /*41b0*/  UIMAD.WIDE.U32 UR18, UR13, UR28, URZ ;  /* 0x0000001c0d1272a5 */ /* 0x000fe4000f8e00ff */
[----:B------:R-:W-:Y:S02]  /*41c0*/  USEL UR4, UR25, UR27, !UP5 ;  /* 0x0000001b19047287 */ /* 0x000fe4000e800000 */
[----:B------:R-:W-:Y:S02]  /*41d0*/  USEL UR8, UR26, UR32, !UP6 ;  /* 0x000000201a087287 */ /* 0x000fe4000f000000 */
[----:B------:R-:W-:Y:S02]  /*41e0*/  UIMAD.WIDE.U32 UR20, UR4, UR14, URZ ;  /* 0x0000000e041472a5 */ /* 0x000fe4000f8e00ff */
[----:B------:R-:W-:Y:S01]  /*41f0*/  UIMAD.WIDE.U32 UR22, UR8, UR14, URZ ;  /* 0x0000000e081672a5 */ /* 0x000fe2000f8e00ff */
[----:B------:R-:W-:Y:S02]  /*4200*/  UMOV UR5, UR11 ;  /* 0x0000000b00057c82 */ /* 0x000fe40008000000 */
[----:B------:R-:W-:Y:S03]  /*4210*/  USHF.R.U32.HI UR6, URZ, UR35, UR5 ;  /* 0x00000023ff067299 */ /* 0x000fe60008011605 */
[----:B------:R-:W-:Y:S01]  /*4220*/  UMOV UR5, UR19 ;  /* 0x0000001300057c82 */ /* 0x000fe20008000000 */
[----:B------:R-:W-:Y:S02]  /*4230*/  USEL UR6, UR7, UR6, !UP5 ;  /* 0x0000000607067287 */ /* 0x000fe4000e800000 */
[----:B------:R-:W-:Y:S02]  /*4240*/  USHF.R.U32.HI UR9, URZ, UR29, UR5 ;  /* 0x0000001dff097299 */ /* 0x000fe40008011605 */
[----:B------:R-:W-:Y:S01]  /*4250*/  UIMAD.WIDE.U32 UR10, UR6, UR14, URZ ;  /* 0x0000000e060a72a5 */ /* 0x000fe2000f8e00ff */
[----:B------:R-:W-:Y:S02]  /*4260*/  UMOV UR5, UR21 ;  /* 0x0000001500057c82 */ /* 0x000fe40008000000 */
[----:B------:R-:W-:Y:S03]  /*4270*/  @UP4 USHF.R.U32.HI UR4, URZ, UR15, UR5 ;  /* 0x0000000fff044299 */ /* 0x000fe60008011605 */
[----:B------:R-:W-:Y:S01]  /*4280*/  UMOV UR5, UR23 ;  /* 0x0000001700057c82 */ /* 0x000fe20008000000 */
[----:B------:R-:W-:Y:S02]  /*4290*/  UIMAD UR4, UR40, UR4, URZ ;  /* 0x00000004280472a4 */ /* 0x000fe4000f8e02ff */
[----:B------:R-:W-:Y:S02]  /*42a0*/  @UP4 USHF.R.U32.HI UR8, URZ, UR15, UR5 ;  /* 0x0000000fff084299 */ /* 0x000fe40008011605 */
[----:B------:R-:W-:Y:S02]  /*42b0*/  USEL UR5, UR13, UR9, !UP6 ;  /* 0x000000090d057287 */ /* 0x000fe4000f000000 */
[----:B------:R-:W-:Y:S02]  /*42c0*/  UIMAD UR9, UR40, UR8, URZ ;  /* 0x00000008280972a4 */ /* 0x000fe4000f8e02ff */
[----:B------:R-:W-:Y:S03]  /*42d0*/  UISETP.GE.AND UP0, UPT, UR6, UR4, UPT ;  /* 0x000000040600728c */ /* 0x000fe6000bf06270 */
[----:B------:R-:W-:Y:S01]  /*42e0*/  UMOV UR4, UR11 ;  /* 0x0000000b00047c82 */ /* 0x000fe20008000000 */
[----:B------:R-:W-:Y:S02]  /*42f0*/  UISETP.GE.OR UP0, UPT, UR5, UR9, UP0 ;  /* 0x000000090500728c */ /* 0x000fe40008706670 */
[----:B------:R-:W-:Y:S02]  /*4300*/  USHF.R.U32.HI UR4, URZ, UR15, UR4 ;  /* 0x0000000fff047299 */ /* 0x000fe40008011604 */
[----:B------:R-:W-:Y:S02]  /*4310*/  UIMAD.WIDE.U32 UR10, UR5, UR14, URZ ;  /* 0x0000000e050a72a5 */ /* 0x000fe4000f8e00ff */
[----:B------:R-:W-:Y:S04]  /*4320*/  USEL UR12, UR6, UR4, !UP4 ;  /* 0x00000004060c7287 */ /* 0x000fe8000e000000 */
[----:B------:R-:W-:Y:S01]  /*4330*/  UIADD3 UR9, UPT, UPT, -UR12, URZ, URZ ;  /* 0x000000ff0c097290 */ /* 0x000fe2000fffe1ff */
[----:B------:R-:W-:Y:S02]  /*4340*/  @!UP0 UMOV UR4, UR11 ;  /* 0x0000000b00048c82 */ /* 0x000fe40008000000 */
[----:B------:R-:W-:Y:S02]  /*4350*/  @!UP0 USHF.R.U32.HI UR4, URZ, UR15, UR4 ;  /* 0x0000000fff048299 */ /* 0x000fe40008011604 */
[----:B------:R-:W-:Y:S02]  /*4360*/  UIMAD UR9, UR40, UR9, UR6 ;  /* 0x00000009280972a4 */ /* 0x000fe4000f8e0206 */
[----:B------:R-:W-:Y:S04]  /*4370*/  @!UP0 USEL UR4, UR5, UR4, !UP4 ;  /* 0x0000000405048287 */ /* 0x000fe8000e000000 */
[----:B------:R-:W-:Y:S02]  /*4380*/  @!UP0 UIMAD UR9, UR8, UR9, UR4 ;  /* 0x00000009080982a4 */ /* 0x000fe4000f8e0204 */
[----:B------:R-:W-:Y:S02]  /*4390*/  @!UP0 UIADD3 UR10, UPT, UPT, UR12, -UR4, URZ ;  /* 0x800000040c0a8290 */ /* 0x000fe4000fffe0ff */
[----:B------:R-:W-:Y:S02]  /*43a0*/  UIADD3 UR4, UPT, UPT, -UR5, URZ, URZ ;  /* 0x000000ff05047290 */ /* 0x000fe4000fffe1ff */
[----:B------:R-:W-:Y:S02]  /*43b0*/  UIADD3 UR8, UPT, UPT, -UR6, URZ, URZ ;  /* 0x000000ff06087290 */ /* 0x000fe4000fffe1ff */
[----:B------:R-:W-:Y:S02]  /*43c0*/  @!UP0 UIMAD UR6, UR10, UR40, UR5 ;  /* 0x000000280a0682a4 */ /* 0x000fe4000f8e0205 */
[----:B------:R-:W-:Y:S02]  /*43d0*/  UIMAD UR13, UR16, UR4, UR13 ;  /* 0x00000004100d72a4 */ /* 0x000fe4000f8e020d */
[----:B------:R-:W-:Y:S01]  /*43e0*/  UIMAD UR7, UR30, UR8, UR7 ;  /* 0x000000081e0772a4 */ /* 0x000fe2000f8e0207 */
[----:B------:R-:W-:Y:S02]  /*43f0*/  @!UP0 UMOV UR5, UR9 ;  /* 0x0000000900058c82 */ /* 0x000fe40008000000 */
[----:B------:R-:W-:Y:S02]  /*4400*/  UIMAD UR13, UR5, UR16, UR13 ;  /* 0x00000010050d72a4 */ /* 0x000fe4000f8e020d */
[----:B------:R-:W-:Y:S11]  /*4410*/  UIMAD UR7, UR6, UR30, UR7 ;  /* 0x0000001e060772a4 */ /* 0x000ff6000f8e0207 */
[----:B------:R-:W-:Y:S01]  /*4420*/  @!UPT UIADD3 URZ, UPT, UPT, URZ, URZ, URZ ;  /* 0x000000fffffff290 */ /* 0x000fe2000fffe0ff */
.L_x_77:
[----:B------:R-:W2:Y:S01]  /*4430*/  @!UP2 LDCU.128 UR20, c[0x0][0xb10] ;  /* 0x00016200ff14a7ac */ /* 0x000ea20008000c00 */
[C---:B----4-:R-:W-:Y:S02]  /*4440*/  ISETP.NE.U32.AND P1, PT, R4.reuse, RZ, PT ;  /* 0x000000ff0400720c */ /* 0x050fe40003f25070 */
[----:B------:R-:W-:Y:S02]  /*4450*/  ISETP.NE.U32.AND P0, PT, R4, RZ, PT ;  /* 0x000000ff0400720c */ /* 0x000fe40003f05070 */
[C---:B------:R-:W-:Y:S02]  /*4460*/  ISETP.NE.AND.EX P1, PT, R5.reuse, RZ, PT, P1 ;  /* 0x000000ff0500720c */ /* 0x040fe40003f25310 */
[----:B------:R-:W-:Y:S01]  /*4470*/  ISETP.NE.AND.EX P0, PT, R5, RZ, PT, P0 ;  /* 0x000000ff0500720c */ /* 0x000fe20003f05300 */
[----:B------:R-:W3:Y:S01]  /*4480*/  @!UP2 LDCU UR5, c[0x0][0xb0c] ;  /* 0x00016180ff05a7ac */ /* 0x000ee20008000800 */
[----:B------:R-:W-:Y:S01]  /*4490*/  SHF.L.U32 R6, R15, 0x1f, RZ ;  /* 0x0000001f0f067819 */ /* 0x000fe200000006ff */
[----:B--2---:R-:W-:Y:S07]  /*44a0*/  UIMAD.WIDE.U32 UR8, UR13, UR20, URZ ;  /* 0x000000140d0872a5 */ /* 0x004fee000f8e00ff */
[----:B------:R-:W-:Y:S01]  /*44b0*/  @!UP2 UMOV UR4, UR9 ;  /* 0x000000090004ac82 */ /* 0x000fe20008000000 */
[----:B---3--:R-:W-:Y:S02]  /*44c0*/  @!UP2 UISETP.NE.AND UP0, UPT, UR5, 0x1, UPT ;  /* 0x000000010500a88c */ /* 0x008fe4000bf05270 */
[----:B------:R-:W-:Y:S02]  /*44d0*/  @!UP2 USHF.R.U32.HI UR4, URZ, UR21, UR4 ;  /* 0x00000015ff04a299 */ /* 0x000fe40008011604 */
[----:B------:R-:W-:Y:S02]  /*44e0*/  UIMAD.WIDE.U32 UR8, UR7, UR23, URZ ;  /* 0x00000017070872a5 */ /* 0x000fe4000f8e00ff */
[----:B------:R-:W-:Y:S02]  /*44f0*/  @!UP2 USEL UR10, UR13, UR4, !UP0 ;  /* 0x000000040d0aa287 */ /* 0x000fe4000c000000 */
[----:B------:R-:W-:Y:S03]  /*4500*/  @!UP2 UISETP.NE.AND UP0, UPT, UR22, 0x1, UPT ;  /* 0x000000011600a88c */ /* 0x000fe6000bf05270 */
[----:B------:R-:W-:Y:S02]  /*4510*/  @!UP2 UMOV UR6, UR9 ;  /* 0x000000090006ac82 */ /* 0x000fe40008000000 */
[----:B------:R-:W2:Y:S02]  /*4520*/  @!UP2 LDCU UR4, c[0x0][0xb20] ;  /* 0x00016400ff04a7ac */ /* 0x000ea40008000800 */
[----:B--2---:R-:W-:Y:S04]  /*4530*/  @!UP2 USHF.R.U32.HI UR6, URZ, UR4, UR6 ;  /* 0x00000004ff06a299 */ /* 0x004fe80008011606 */
[----:B------:R-:W-:Y:S04]  /*4540*/  @!UP2 USEL UR6, UR7, UR6, !UP0 ;  /* 0x000000060706a287 */ /* 0x000fe8000c000000 */
[----:B------:R-:W-:Y:S02]  /*4550*/  @!UP2 UIADD3 UR4, UPT, UPT, -UR10, UR6, URZ ;  /* 0x000000060a04a290 */ /* 0x000fe4000fffe1ff */
[----:B------:R-:W-:Y:S02]  /*4560*/  @!UP2 UIADD3 UR6, UPT, UPT, UR10, -UR6, URZ ;  /* 0x800000060a06a290 */ /* 0x000fe4000fffe0ff */
[----:B------:R-:W-:Y:S02]  /*4570*/  @!UP2 UIMAD UR13, UR4, UR5, UR13 ;  /* 0x00000005040da2a4 */ /* 0x000fe4000f8e020d */
[----:B------:R-:W-:Y:S01]  /*4580*/  @!UP2 UIMAD UR7, UR6, UR22, UR7 ;  /* 0x000000160607a2a4 */ /* 0x000fe2000f8e0207 */
[----:B------:R-:W-:Y:S11]  /*4590*/  BRA.U UP3, `(.L_x_78) ;  /* 0x0000000103107547 */ /* 0x000ff6000b800000 */
[----:B------:R-:W-:Y:S04]  /*45a0*/  MOV R7, UR34 ;  /* 0x0000002200077c02 */ /* 0x000fe80008000f00 */
[----:B------:R-:W-:Y:S04]  /*45b0*/  SHF.L.U32 R7, R7, 0x1f, RZ ;  /* 0x0000001f07077819 */ /* 0x000fe800000006ff */
[----:B------:R-:W2:Y:S02]  /*45c0*/  SYNCS.PHASECHK.TRANS64.TRYWAIT P2, [UR17+0x68], R7 ;  /* 0x00006807ff0075a7 */ /* 0x000ea40008041111 */
[----:B--2---:R-:W-:Y:S05]  /*45d0*/  @!P2 BRA `(.L_x_79) ;  /* 0x0000003000a8a947 */ /* 0x004fea0003800000 */
.L_x_78:
[----:B------:R-:W-:Y:S05]  /*45e0*/  @!P1 BRA `(.L_x_80) ;  /* 0x0000000000309947 */ /* 0x000fea0003800000 */
[----:B------:R-:W-:Y:S01]  /*45f0*/  ISETP.NE.U32.AND P1, PT, R2, RZ, PT ;  /* 0x000000ff0200720c */ /* 0x000fe20003f25070 */
[----:B------:R-:W2:Y:S01]  /*4600*/  LDCU.64 UR4, c[0x0][0x358] ;  /* 0x00006b00ff0477ac */ /* 0x000ea20008000a00 */
[----:B------:R-:W-:Y:S02]  /*4610*/  IMAD.MOV.U32 R147, RZ, RZ, 0x1 ;  /* 0x00000001ff937424 */ /* 0x000fe400078e00ff */
[----:B------:R-:W-:Y:S11]  /*4620*/  ISETP.NE.AND.EX P1, PT, R3, RZ, PT, P1 ;  /* 0x000000ff0300720c */ /* 0x000ff60003f25310 */
[----:B------:R-:W-:Y:S02]  /*4630*/  @!UPT UIADD3 URZ, UPT, UPT, URZ, URZ, URZ ;  /* 0x000000fffffff290 */ /* 0x000fe4000fffe0ff */
[----:B------:R-:W3:Y:S01]  /*4640*/  @P1 LDC.64 R8, c[0x0][0x888] ;  /* 0x00022200ff081b82 */ /* 0x000ee20000000a00 */
[----:B-1----:R-:W-:Y:S04]  /*4650*/  @P1 IMAD R0, R4, UR36, RZ ;  /* 0x0000002404001c24 */ /* 0x002fe8000f8e02ff */
[----:B---3--:R-:W-:Y:S04]  /*4660*/  @P1 IMAD.WIDE R8, R0, 0x4, R8 ;  /* 0x0000000400081825 */ /* 0x008fe800078e0208 */
[----:B------:R-:W-:Y:S01]  /*4670*/  HFMA2 R0, -RZ, RZ, 0, 5.9604644775390625e-08 ;  /* 0x00000001ff007431 */ /* 0x000fe200000001ff */
[----:B--2--5:R2:W5:Y:S04]  /*4680*/  @P1 LDG.E R71, desc[UR4][R8.64] ;  /* 0x0000000408471981 */ /* 0x024568000c1e1900 */
[----:B------:R-:W-:Y:S01]  /*4690*/  @!P1 PRMT R147, R0, 0x7610, R147 ;  /* 0x0000761000939816 */ /* 0x000fe20000000093 */
[----:B--2---:R-:W3:Y:S06]  /*46a0*/  @!P1 LDC R71, c[0x0][0x880] ;  /* 0x00022000ff479b82 */ /* 0x004eec0000000800 */
.L_x_80:
[----:B---3-5:R-:W-:Y:S01]  /*46b0*/  @!P0 ISETP.EQ.AND P1, PT, R71, RZ, PT ;  /* 0x000000ff4700820c */ /* 0x028fe20003f22270 */
[----:B------:R-:W-:Y:S01]  /*46c0*/  @!UPT UIADD3 URZ, UPT, UPT, URZ, URZ, URZ ;  /* 0x000000fffffff290 */ /* 0x000fe2000fffe0ff */
[----:B------:R-:W-:Y:S11]  /*46d0*/  @!P0 BRA `(.L_x_81) ;  /* 0x0000000000188947 */ /* 0x000ff60003800000 */
[----:B------:R-:W-:Y:S02]  /*46e0*/  LOP3.LUT P0, RZ, R147, 0xff, RZ, 0xc0, !PT ;  /* 0x000000ff93ff7812 */ /* 0x000fe4000780c0ff */
[----:B------:R-:W-:Y:S04]  /*46f0*/  ISETP.NE.U32.AND P1, PT, R2, RZ, PT ;  /* 0x000000ff0200720c */ /* 0x000fe80003f25070 */
[----:B------:R-:W-:Y:S04]  /*4700*/  ISETP.NE.AND.EX P1, PT, R3, RZ, PT, P1 ;  /* 0x000000ff0300720c */ /* 0x000fe80003f25310 */
[----:B------:R-:W-:Y:S03]  /*4710*/  PLOP3.LUT P1, PT, P1, PT, PT, 0x8, 0x80 ;  /* 0x000000000080781c */ /* 0x000fe60000f2e170 */
[----:B------:R-:W-:Y:S11]  /*4720*/  @P0 ISETP.EQ.AND P1, PT, R71, RZ, PT ;  /* 0x000000ff4700020c */ /* 0x000ff60003f22270 */
[----:B------:R-:W-:Y:S02]  /*4730*/  @!UPT UIADD3 URZ, UPT, UPT, URZ, URZ, URZ ;  /* 0x000000fffffff290 */ /* 0x000fe4000fffe0ff */
.L_x_81:
[----:B------:R-:W2:Y:S01]  /*4740*/  SYNCS.PHASECHK.TRANS64.TRYWAIT P0, [UR17+0x58], R6 ;  /* 0x00005806ff0075a7 */ /* 0x000ea20008001111 */
[----:B------:R-:W-:Y:S02]  /*4750*/  ELECT P2, URZ, PT ;  /* 0x0000000000ff782f */ /* 0x000fe40003840000 */
[----:B------:R-:W-:Y:S01]  /*4760*/  IADD3 R14, PT, PT, R14, 0x1, RZ ;  /* 0x000000010e0e7810 */ /* 0x000fe20007ffe0ff */
[----:B--2---:R-:W-:Y:S10]  /*4770*/  @!P0 BRA `(.L_x_82) ;  /* 0x0000003000588947 */ /* 0x004ff40003800000 */
.L_x_135:
[----:B------:R-:W-:Y:S01]  /*4780*/  PLOP3.LUT P1, PT, P1, P2, PT, 0xf2, 0x2f ;  /* 0x00000000002f781c */ /* 0x000fe20000f25e72 */
[----:B------:R-:W-:Y:S01]  /*4790*/  UMOV UR18, 0x0 ;  /* 0x0000000000127882 */ /* 0x000fe20000000000 */
[----:B------:R-:W-:Y:S01]  /*47a0*/  UMOV UR19, 0x10000000 ;  /* 0x1000000000137882 */ /* 0x000fe20000000000 */
[----:B------:R-:W-:Y:S01]  /*47b0*/  UMOV UR12, UR36 ;  /* 0x00000024000c7c82 */ /* 0x000fe20008000000 */
[----:B------:R-:W-:Y:S01]  /*47c0*/  LOP3.LUT R15, R15, 0x1, RZ, 0x3c, !PT ;  /* 0x000000010f0f7812 */ /* 0x000fe200078e3cff */
[----:B------:R-:W-:Y:S01]  /*47d0*/  UPLOP3.LUT UP3, UPT, UPT, UPT, UPT, 0x80, 0x8 ;  /* 0x000000000008789c */ /* 0x000fe20003f6f070 */
[----:B------:R-:W-:Y:S07]  /*47e0*/  UMOV UR36, UR24 ;  /* 0x0000001800247c82 */ /* 0x000fee0008000000 */
[----:B-1----:R-:W-:Y:S01]  /*47f0*/  @!P1 IADD3 R6, P0, PT, R16, 0x580, RZ ;  /* 0x0000058010069810 */ /* 0x002fe20007f1e0ff */
[----:B------:R-:W-:Y:S03]  /*4800*/  VOTEU.ALL UP0, P1 ;  /* 0x0000000000ff7886 */ /* 0x000fe60000800000 */
[----:B------:R-:W-:Y:S01]  /*4810*/  @!P1 R2UR UR5, R6 ;  /* 0x00000000060592ca */ /* 0x000fe200000e0000 */
[----:B------:R-:W-:Y:S01]  /*4820*/  @!P1 IMAD.X R0, RZ, RZ, R17, P0 ;  /* 0x000000ffff009224 */ /* 0x000fe200000e0611 */
[----:B------:R-:W-:Y:S01]  /*4830*/  @!UP0 USHF.L.U32 UR10, UR45, 0x6, URZ ;  /* 0x000000062d0a8899 */ /* 0x000fe200080006ff */
[----:B------:R-:W-:Y:S01]  /*4840*/  ISETP.NE.AND P0, PT, R14, 0x2, PT ;  /* 0x000000020e00780c */ /* 0x000fe20003f05270 */
[----:B------:R-:W-:Y:S02]  /*4850*/  @!UP0 USHF.L.U32 UR11, UR46, 0x7, URZ ;  /* 0x000000072e0b8899 */ /* 0x000fe400080006ff */
[----:B------:R-:W-:Y:S01]  /*4860*/  @!P1 R2UR UR4, R0 ;  /* 0x00000000000492ca */ /* 0x000fe200000e0000 */
[----:B------:R-:W-:Y:S01]  /*4870*/  @!UP0 UIADD3 UR8, UPT, UPT, UR17, 0x200, URZ ;  /* 0x0000020011088890 */ /* 0x000fe2000fffe0ff */
[----:B------:R-:W-:Y:S01]  /*4880*/  SEL R0, RZ, 0x1, P0 ;  /* 0x00000001ff007807 */ /* 0x000fe20000000000 */
[----:B------:R-:W-:Y:S01]  /*4890*/  @!UP0 UIADD3 UR9, UPT, UPT, UR17, 0x50, URZ ;  /* 0x0000005011098890 */ /* 0x000fe2000fffe0ff */
[----:B------:R-:W-:Y:S01]  /*48a0*/  SEL R14, R14, RZ, P0 ;  /* 0x000000ff0e0e7207 */ /* 0x000fe20000000000 */
[----:B------:R-:W-:Y:S01]  /*48b0*/  VOTEU.ALL UP0, P1 ;  /* 0x0000000000ff7886 */ /* 0x000fe20000800000 */
[----:B------:R-:W-:Y:S01]  /*48c0*/  LOP3.LUT R13, R13, R0, RZ, 0x3c, !PT ;  /* 0x000000000d0d7212 */ /* 0x000fe200078e3cff */
[----:B------:R-:W-:Y:S01]  /*48d0*/  IMAD.U32 R6, RZ, RZ, UR5 ;  /* 0x00000005ff067e24 */ /* 0x000fe2000f8e00ff */
[----:B------:R-:W-:Y:S02]  /*48e0*/  UIADD3 UR45, UPT, UPT, UR7, UR57, URZ ;  /* 0x00000039072d7290 */ /* 0x000fe4000fffe0ff */
[----:B------:R-:W-:Y:S03]  /*48f0*/  UIADD3 UR46, UPT, UPT, UR13, UR60, URZ ;  /* 0x0000003c0d2e7290 */ /* 0x000fe6000fffe0ff */
[----:B------:R-:W-:Y:S01]  /*4900*/  IMAD.U32 R7, RZ, RZ, UR4 ;  /* 0x00000004ff077e24 */ /* 0x000fe2000f8e00ff */
[----:B------:R-:W-:Y:S04]  /*4910*/  @!P1 R2UR UR4, R6 ;  /* 0x00000000060492ca */ /* 0x000fe800000e0000 */
[----:B------:R-:W-:Y:S11]  /*4920*/  @!P1 R2UR UR5, R7 ;  /* 0x00000000070592ca */ /* 0x000ff600000e0000 */
[----:B------:R-:W-:Y:S02]  /*4930*/  @!UPT UIADD3 URZ, UPT, UPT, URZ, URZ, URZ ;  /* 0x000000fffffff290 */ /* 0x000fe4000fffe0ff */
[----:B------:R2:W-:Y:S01]  /*4940*/  @!UP0 UTMALDG.3D [UR8], [UR4], desc[UR18] ;  /* 0x00001208040085b4 */ /* 0x0005e20008011000 */
[----:B------:R2:W-:Y:S01]  /*4950*/  @!P1 SYNCS.ARRIVE.TRANS64.RED.A0TR RZ, [UR17+0x50], R12 ;  /* 0x0000500cffff99a7 */ /* 0x0005e20008300411 */
[----:B------:R-:W-:Y:S01]  /*4960*/  SYNCS.ARRIVE.TRANS64.RED.A1T0 RZ, [UR48], RZ ;  /* 0x000000ffffff79a7 */ /* 0x000fe20008100430 */
[----:B------:R-:W-:Y:S05]  /*4970*/  BRA.U UP1, `(.L_x_83) ;  /* 0xfffffff5018c7547 */ /* 0x000fea000b83ffff */
[----:B------:R-:W-:Y:S07]  /*4980*/  MOV R0, UR17 ;  /* 0x0000001100007c02 */ /* 0x000fee0008000f00 */
.L_x_84:
[----:B-1----:R-:W-:-:S04]  /*4990*/  SHF.L.U32 R2, R15, 0x1f, RZ ;  /* 0x0000001f0f027819 */ /* 0x002fc800000006ff */
[----:B------:R1:W3:Y:S03]  /*49a0*/  SYNCS.PHASECHK.TRANS64.TRYWAIT P0, [R0+URZ+0x58], R2 ;  /* 0x00005802000075a7 */ /* 0x0002e600080011ff */
[----:B---3--:R-:W-:Y:S05]  /*49b0*/  @!P0 NANOSLEEP.SYNCS 0x989680 ;  /* 0x009896800000895d */ /* 0x008fea0003900000 */
[----:B------:R-:W3:Y:S02]  /*49c0*/  @!P0 SYNCS.PHASECHK.TRANS64 P0, [R0+URZ+0x58], R2 ;  /* 0x00005802000085a7 */ /* 0x000ee400080010ff */
[----:B--23--:R-:W-:Y:S05]  /*49d0*/  @P0 EXIT ;  /* 0x000000000000094d */ /* 0x00cfea0003800000 */
[----:B------:R-:W-:Y:S05]  /*49e0*/  BRA `(.L_x_84) ;  /* 0xfffffffc00e87947 */ /* 0x000fea000383ffff */
.L_x_75:
[----:B------:R-:W-:-:S06]  /*49f0*/  UISETP.GE.AND UP0, UPT, UR22, 0x4, UPT ;  /* 0x000000041600788c */ /* 0x000fcc000bf06270 */
[----:B------:R-:W-:-:S13]  /*4a00*/  PLOP3.LUT P0, PT, PT, PT, UP0, 0x80, 0x8 ;  /* 0x000000000008781c */ /* 0x000fda0003f0f008 */
[----:B------:R-:W-:Y:S05]  /*4a10*/  @!P0 EXIT ;  /* 0x000000000000894d */ /* 0x000fea0003800000 */
[----:B------:R-:W-:Y:S01]  /*4a20*/  BAR.SYNC.DEFER_BLOCKING 0x6, 0xa0 ;  /* 0x0182800000007b1d */ /* 0x000fe20000010000 */
[C---:B------:R-:W-:Y:S01]  /*4a30*/  IMAD.SHL.U32 R146, R142.reuse, 0x40, RZ ;  /* 0x000000408e927824 */ /* 0x040fe200078e00ff */
[C---:B------:R-:W-:Y:S01]  /*4a40*/  R2P PR, R142.reuse, 0x6 ;  /* 0x000000068e007804 */ /* 0x040fe20000000000 */
[C---:B------:R-:W-:Y:S01]  /*4a50*/  IMAD.SHL.U32 R4, R142.reuse, 0x8, RZ ;  /* 0x000000088e047824 */ /* 0x040fe200078e00ff */
[----:B------:R-:W-:Y:S01]  /*4a60*/  SHF.L.U32 R69, R142, 0x10, RZ ;  /* 0x000000108e457819 */ /* 0x000fe200000006ff */
[----:B------:R-:W-:Y:S01]  /*4a70*/  IMAD.MOV.U32 R144, RZ, RZ, 0x20 ;  /* 0x00000020ff907424 */ /* 0x000fe200078e00ff */
[----:B------:R-:W-:Y:S02]  /*4a80*/  UMOV UR44, 0x400 ;  /* 0x00000400002c7882 */ /* 0x000fe40000000000 */
[----:B------:R-:W1:Y:S01]  /*4a90*/  LDC.64 R138, c[0x0][0x888] ;  /* 0x00022200ff8a7b82 */ /* 0x000e620000000a00 */
[----:B------:R-:W-:Y:S01]  /*4aa0*/  ULEA UR44, UR48, UR44, 0x18 ;  /* 0x0000002c302c7291 */ /* 0x000fe2000f8ec0ff */
[----:B------:R-:W-:Y:S01]  /*4ab0*/  LOP3.LUT R5, R146, 0x180, RZ, 0xc0, !PT ;  /* 0x0000018092057812 */ /* 0x000fe200078ec0ff */
[----:B------:R-:W-:Y:S01]  /*4ac0*/  IMAD.MOV.U32 R145, RZ, RZ, 0x10 ;  /* 0x00000010ff917424 */ /* 0x000fe200078e00ff */
[----:B------:R-:W-:Y:S01]  /*4ad0*/  SEL R144, R144, 0xffffffe0, !P2 ;  /* 0xffffffe090907807 */ /* 0x000fe20005000000 */
[----:B------:R-:W-:Y:S01]  /*4ae0*/  UIADD3 UR4, UPT, UPT, UR44, 0x2200, URZ ;  /* 0x000022002c047890 */ /* 0x000fe2000fffe0ff */
[----:B------:R-:W-:Y:S01]  /*4af0*/  LOP3.LUT R4, R5, 0x30, R4, 0xf8, !PT ;  /* 0x0000003005047812 */ /* 0x000fe200078ef804 */
[----:B------:R-:W-:Y:S01]  /*4b00*/  HFMA2 R149, -RZ, RZ, 0, 0 ;  /* 0x00000000ff957431 */ /* 0x000fe200000001ff */
[----:B------:R-:W2:Y:S01]  /*4b10*/  LDC.64 R140, c[0x0][0x890] ;  /* 0x00022400ff8c7b82 */ /* 0x000ea20000000a00 */
[----:B------:R-:W-:Y:S01]  /*4b20*/  SEL R145, R145, 0xfffffff0, !P1 ;  /* 0xfffffff091917807 */ /* 0x000fe20004800000 */
[----:B------:R-:W-:Y:S01]  /*4b30*/  IMAD.MOV.U32 R68, RZ, RZ, RZ ;  /* 0x000000ffff447224 */ /* 0x000fe200078e00ff */
[----:B------:R-:W-:Y:S01]  /*4b40*/  LOP3.LUT R146, R4, 0x1e40, R146, 0xf8, !PT ;  /* 0x00001e4004927812 */ /* 0x000fe200078ef892 */
[----:B------:R-:W-:Y:S01]  /*4b50*/  IMAD.MOV.U32 R152, RZ, RZ, RZ ;  /* 0x000000ffff987224 */ /* 0x000fe200078e00ff */
[----:B------:R-:W-:-:S02]  /*4b60*/  SHF.R.U32.HI R143, RZ, 0x4, R144 ;  /* 0x00000004ff8f7819 */ /* 0x000fc40000011690 */
[----:B------:R-:W-:Y:S02]  /*4b70*/  CS2R R150, SRZ ;  /* 0x0000000000967805 */ /* 0x000fe4000001ff00 */
[----:B------:R-:W-:Y:S01]  /*4b80*/  LOP3.LUT R69, R69, 0x600000, RZ, 0xc0, !PT ;  /* 0x0060000045457812 */ /* 0x000fe200078ec0ff */
[----:B------:R-:W3:Y:S01]  /*4b90*/  LDC.64 R136, c[0x0][0x8b0] ;  /* 0x00022c00ff887b82 */ /* 0x000ee20000000a00 */
[----:B------:R-:W4:Y:S01]  /*4ba0*/  LDS R0, [UR44+0x120] ;  /* 0x0001202cff007984 */ /* 0x000f220008000800 */
[----:B------:R-:W-:Y:S01]  /*4bb0*/  VIADD R4, R146, UR44 ;  /* 0x0000002c92047c36 */ /* 0x000fe20008000000 */
[----:B------:R-:W-:Y:S01]  /*4bc0*/  LEA.HI R143, R145, R143, RZ, 0x1c ;  /* 0x0000008f918f7211 */ /* 0x000fe200078fe0ff */
[----:B------:R-:W-:Y:S01]  /*4bd0*/  IMAD.U32 R153, RZ, RZ, UR4 ;  /* 0x00000004ff997e24 */ /* 0x000fe2000f8e00ff */
[----:B------:R-:W1:Y:S01]  /*4be0*/  LDCU UR50, c[0x0][0x370] ;  /* 0x00006e00ff3277ac */ /* 0x000e620008000800 */
[--C-:B------:R-:W-:Y:S01]  /*4bf0*/  IMAD.IADD R144, R144, 0x1, R4.reuse ;  /* 0x0000000190907824 */ /* 0x100fe200078e0204 */
[----:B------:R-:W-:Y:S01]  /*4c00*/  LEA R143, R143, R4, 0x4 ;  /* 0x000000048f8f7211 */ /* 0x000fe200078e20ff */
[----:B------:R-:W1:Y:S01]  /*4c10*/  LDC.64 R134, c[0x0][0x8a8] ;  /* 0x00022a00ff867b82 */ /* 0x000e620000000a00 */
[----:B------:R-:W-:Y:S01]  /*4c20*/  IMAD.IADD R145, R145, 0x1, R4 ;  /* 0x0000000191917824 */ /* 0x000fe200078e0204 */
[----:B------:R-:W1:Y:S01]  /*4c30*/  LDCU.64 UR62, c[0x0][0x348] ;  /* 0x00006900ff3e77ac */ /* 0x000e620008000a00 */
[----:B------:R-:W1:Y:S01]  /*4c40*/  LDCU UR41, c[0x0][0xb0c] ;  /* 0x00016180ff2977ac */ /* 0x000e620008000800 */
[----:B------:R-:W1:Y:S01]  /*4c50*/  LDCU UR39, c[0x0][0xb30] ;  /* 0x00016600ff2777ac */ /* 0x000e620008000800 */
[----:B------:R-:W1:Y:S01]  /*4c60*/  LDCU.64 UR58, c[0x0][0x888] ;  /* 0x00011100ff3a77ac */ /* 0x000e620008000a00 */
[----:B------:R-:W1:Y:S01]  /*4c70*/  LDCU.64 UR42, c[0x0][0xb28] ;  /* 0x00016500ff2a77ac */ /* 0x000e620008000a00 */
[----:B------:R-:W1:Y:S01]  /*4c80*/  LDCU.128 UR52, c[0x0][0xb10] ;  /* 0x00016200ff3477ac */ /* 0x000e620008000c00 */
[----:B------:R-:W1:Y:S01]  /*4c90*/  LDCU UR49, c[0x0][0x374] ;  /* 0x00006e80ff3177ac */ /* 0x000e620008000800 */
[----:B------:R-:W-:Y:S01]  /*4ca0*/  UIADD3 UR56, UPT, UPT, UR44, 0x200, URZ ;  /* 0x000002002c387890 */ /* 0x000fe2000fffe0ff */
[----:B--2-4-:R-:W-:-:S11]  /*4cb0*/  IMAD.IADD R69, R0, 0x1, R69 ;  /* 0x0000000100457824 */ /* 0x014fd600078e0245 */
.L_x_102:
[----:B------:R-:W-:Y:S02]  /*4cc0*/  LEA R3, R149, UR44, 0x3 ;  /* 0x0000002c95037c11 */ /* 0x000fe4000f8e18ff */
[----:B------:R-:W-:Y:S02]  /*4cd0*/  SHF.L.U32 R0, R151, 0x1f, RZ ;  /* 0x0000001f97007819 */ /* 0x000fe400000006ff */
[----:B------:R-:W-:Y:S02]  /*4ce0*/  LEA R4, R149, UR44, 0x4 ;  /* 0x0000002c95047c11 */ /* 0x000fe4000f8e20ff */
[----:B--2---:R-:W2:Y:S02]  /*4cf0*/  SYNCS.PHASECHK.TRANS64.TRYWAIT P0, [R3+URZ+0x70], R0 ;  /* 0x00007000030075a7 */ /* 0x004ea400080011ff */
[----:B-12---:R-:W-:Y:S05]  /*4d00*/  @!P0 BRA `(.L_x_85) ;  /* 0x0000002c000c8947 */ /* 0x006fea0003800000 */
.L_x_136:
[----:B------:R-:W4:Y:S01]  /*4d10*/  LDS.128 R4, [R4+0x100] ;  /* 0x0001000004047984 */ /* 0x000f220000000c00 */
[----:B------:R-:W-:Y:S01]  /*4d20*/  UISETP.GE.AND UP0, UPT, UR40, 0x1, UPT ;  /* 0x000000012800788c */ /* 0x000fe2000bf06270 */
[----:B------:R-:W-:Y:S01]  /*4d30*/  @!PT LDS RZ, [RZ] ;  /* 0x00000000fffff984 */ /* 0x000fe20000000800 */
[----:B------:R-:W-:Y:S01]  /*4d40*/  @!PT LDS RZ, [RZ] ;  /* 0x00000000fffff984 */ /* 0x000fe20000000800 */
[----:B------:R-:W-:Y:S01]  /*4d50*/  @!PT LDS RZ, [RZ] ;  /* 0x00000000fffff984 */ /* 0x000fe20000000800 */
[----:B------:R-:W-:Y:S01]  /*4d60*/  @!PT LDS RZ, [RZ] ;  /* 0x00000000fffff984 */ /* 0x000fe20000000800 */
[----:B------:R1:W-:Y:S06]  /*4d70*/  MEMBAR.ALL.CTA ;  /* 0x0000000000007992 */ /* 0x0003ec0000008000 */
[----:B-1----:R-:W1:Y:S01]  /*4d80*/  FENCE.VIEW.ASYNC.S ;  /* 0x00000000000073c6 */ /* 0x002e620000000000 */
[----:B----4-:R-:W-:Y:S11]  /*4d90*/  LOP3.LUT P0, RZ, R6, 0x1, RZ, 0xc0, !PT ;  /* 0x0000000106ff7812 */ /* 0x010ff6000780c0ff */
[----:B------:R-:W-:Y:S02]  /*4da0*/  @!UPT UIADD3 URZ, UPT, UPT, URZ, URZ, URZ ;  /* 0x000000fffffff290 */ /* 0x000fe4000fffe0ff */
[----:B-1----:R-:W-:Y:S01]  /*4db0*/  VOTEU.ANY UP1, P0 ;  /* 0x0000000000ff7886 */ /* 0x002fe20000020100 */
[----:B------:R-:W-:Y:S01]  /*4dc0*/  PLOP3.LUT P0, PT, PT, PT, UP1, 0x80, 0x8 ;  /* 0x000000000008781c */ /* 0x000fe20003f0f018 */
[----:B------:R-:W-:Y:S11]  /*4dd0*/  UP2UR UR47, UPR, URZ, 0x2 ;  /* 0x00000002ff2f7883 */ /* 0x000ff60008000000 */
[----:B------:R-:W-:Y:S01]  /*4de0*/  @!UPT UIADD3 URZ, UPT, UPT, URZ, URZ, URZ ;  /* 0x000000fffffff290 */ /* 0x000fe2000fffe0ff */
        /* <DEDUP_REMOVED lines=13> */
[----:B------:R-:W2:Y:S01]  /*4ec0*/  LDCU UR12, c[0x0][0xb20] ;  /* 0x00016400ff0c77ac */ /* 0x000ea20008000800 */
[----:B------:R-:W-:Y:S02]  /*4ed0*/  UIMAD.WIDE.U32 UR4, UR49, UR55, URZ ;  /* 0x00000037310472a5 */ /* 0x000fe4000f8e00ff */
[----:B------:R-:W-:Y:S02]  /*4ee0*/  UIMAD.WIDE.U32 UR6, UR50, UR52, URZ ;  /* 0x00000034320672a5 */ /* 0x000fe4000f8e00ff */
[----:B------:R-:W-:Y:S02]  /*4ef0*/  UISETP.NE.AND UP0, UPT, UR54, 0x1, UPT ;  /* 0x000000013600788c */ /* 0x000fe4000bf05270 */
[----:B------:R-:W-:Y:S02]  /*4f00*/  UIMAD.WIDE.U32 UR8, UR37, UR55, URZ ;  /* 0x00000037250872a5 */ /* 0x000fe4000f8e00ff */
[----:B------:R-:W-:Y:S02]  /*4f10*/  UIMAD.WIDE.U32 UR10, UR38, UR52, URZ ;  /* 0x00000034260a72a5 */ /* 0x000fe4000f8e00ff */
[----:B------:R-:W-:Y:S02]  /*4f20*/  UISETP.NE.AND UP1, UPT, UR41, 0x1, UPT ;  /* 0x000000012900788c */ /* 0x000fe4000bf25270 */
[----:B------:R-:W-:Y:S01]  /*4f30*/  UISETP.NE.AND UP2, UPT, UR40, 0x1, UPT ;  /* 0x000000012800788c */ /* 0x000fe2000bf45270 */
[----:B------:R-:W-:Y:S02]  /*4f40*/  UMOV UR4, UR5 ;  /* 0x0000000500047c82 */ /* 0x000fe40008000000 */
[----:B--2---:R-:W-:Y:S03]  /*4f50*/  USHF.R.U32.HI UR5, URZ, UR12, UR4 ;  /* 0x0000000cff057299 */ /* 0x004fe60008011604 */
[----:B------:R-:W-:Y:S02]  /*4f60*/  UMOV UR4, UR7 ;  /* 0x0000000700047c82 */ /* 0x000fe40008000000 */
[----:B------:R-:W-:Y:S02]  /*4f70*/  USHF.R.U32.HI UR7, URZ, UR53, UR4 ;  /* 0x00000035ff077299 */ /* 0x000fe40008011604 */
[----:B------:R-:W-:Y:S02]  /*4f80*/  USEL UR4, UR49, UR5, !UP0 ;  /* 0x0000000531047287 */ /* 0x000fe4000c000000 */
[----:B------:R-:W-:Y:S01]  /*4f90*/  USEL UR7, UR50, UR7, !UP1 ;  /* 0x0000000732077287 */ /* 0x000fe2000c800000 */
[----:B------:R-:W-:Y:S01]  /*4fa0*/  UMOV UR5, UR9 ;  /* 0x0000000900057c82 */ /* 0x000fe20008000000 */
[----:B------:R-:W-:Y:S02]  /*4fb0*/  UIMAD.WIDE.U32 UR8, UR4, UR42, URZ ;  /* 0x0000002a040872a5 */ /* 0x000fe4000f8e00ff */
[----:B------:R-:W-:Y:S03]  /*4fc0*/  USHF.R.U32.HI UR6, URZ, UR12, UR5 ;  /* 0x0000000cff067299 */ /* 0x000fe60008011605 */
[----:B------:R-:W-:Y:S01]  /*4fd0*/  UMOV UR5, UR11 ;  /* 0x0000000b00057c82 */ /* 0x000fe20008000000 */
[----:B------:R-:W-:Y:S02]  /*4fe0*/  UIMAD.WIDE.U32 UR10, UR7, UR42, URZ ;  /* 0x0000002a070a72a5 */ /* 0x000fe4000f8e00ff */
[----:B------:R-:W-:Y:S02]  /*4ff0*/  USHF.R.U32.HI UR12, URZ, UR53, UR5 ;  /* 0x00000035ff0c7299 */ /* 0x000fe40008011605 */
[----:B------:R-:W-:Y:S01]  /*5000*/  USEL UR6, UR37, UR6, !UP0 ;  /* 0x0000000625067287 */ /* 0x000fe2000c000000 */
[----:B------:R-:W-:Y:S02]  /*5010*/  UMOV UR5, UR9 ;  /* 0x0000000900057c82 */ /* 0x000fe40008000000 */
[----:B------:R-:W-:Y:S01]  /*5020*/  UMOV UR10, UR11 ;  /* 0x0000000b000a7c82 */ /* 0x000fe20008000000 */
[----:B------:R-:W-:Y:S02]  /*5030*/  @UP2 USHF.R.U32.HI UR4, URZ, UR43, UR5 ;  /* 0x0000002bff042299 */ /* 0x000fe40008011605 */
[----:B------:R-:W-:Y:S02]  /*5040*/  @UP2 USHF.R.U32.HI UR7, URZ, UR43, UR10 ;  /* 0x0000002bff072299 */ /* 0x000fe4000801160a */
[----:B------:R-:W-:Y:S02]  /*5050*/  UIMAD UR4, UR40, UR4, URZ ;  /* 0x00000004280472a4 */ /* 0x000fe4000f8e02ff */
[----:B------:R-:W-:Y:S02]  /*5060*/  UIMAD.WIDE.U32 UR10, UR6, UR42, URZ ;  /* 0x0000002a060a72a5 */ /* 0x000fe4000f8e00ff */
[----:B------:R-:W-:Y:S02]  /*5070*/  USEL UR5, UR38, UR12, !UP1 ;  /* 0x0000000c26057287 */ /* 0x000fe4000c800000 */
[----:B------:R-:W-:Y:S02]  /*5080*/  UIMAD UR8, UR40, UR7, URZ ;  /* 0x00000007280872a4 */ /* 0x000fe4000f8e02ff */
[----:B------:R-:W-:Y:S03]  /*5090*/  UISETP.GE.AND UP0, UPT, UR6, UR4, UPT ;  /* 0x000000040600728c */ /* 0x000fe6000bf06270 */
[----:B------:R-:W-:Y:S01]  /*50a0*/  UMOV UR4, UR11 ;  /* 0x0000000b00047c82 */ /* 0x000fe20008000000 */
[----:B------:R-:W-:Y:S02]  /*50b0*/  UISETP.GE.OR UP0, UPT, UR5, UR8, UP0 ;  /* 0x000000080500728c */ /* 0x000fe40008706670 */
[----:B------:R-:W-:Y:S02]  /*50c0*/  USHF.R.U32.HI UR4, URZ, UR43, UR4 ;  /* 0x0000002bff047299 */ /* 0x000fe40008011604 */
[----:B------:R-:W-:Y:S02]  /*50d0*/  UIMAD.WIDE.U32 UR8, UR5, UR42, URZ ;  /* 0x0000002a050872a5 */ /* 0x000fe4000f8e00ff */
[----:B------:R-:W-:Y:S02]  /*50e0*/  USEL UR11, UR6, UR4, !UP2 ;  /* 0x00000004060b7287 */ /* 0x000fe4000d000000 */
[----:B------:R-:W-:Y:S02]  /*50f0*/  UIADD3 UR8, UPT, UPT, -UR5, URZ, URZ ;  /* 0x000000ff05087290 */ /* 0x000fe4000fffe1ff */
[----:B------:R-:W-:Y:S01]  /*5100*/  UIADD3 UR10, UPT, UPT, -UR11, URZ, URZ ;  /* 0x000000ff0b0a7290 */ /* 0x000fe2000fffe1ff */
[----:B------:R-:W-:Y:S01]  /*5110*/  @!UP0 UMOV UR4, UR9 ;  /* 0x0000000900048c82 */ /* 0x000fe20008000000 */
[----:B------:R-:W-:Y:S02]  /*5120*/  UIADD3 UR9, UPT, UPT, -UR6, URZ, URZ ;  /* 0x000000ff06097290 */ /* 0x000fe4000fffe1ff */
[----:B------:R-:W-:Y:S02]  /*5130*/  @!UP0 USHF.R.U32.HI UR4, URZ, UR43, UR4 ;  /* 0x0000002bff048299 */ /* 0x000fe40008011604 */
[----:B------:R-:W-:Y:S02]  /*5140*/  UIMAD UR10, UR40, UR10, UR6 ;  /* 0x0000000a280a72a4 */ /* 0x000fe4000f8e0206 */
[----:B------:R-:W-:Y:S04]  /*5150*/  @!UP0 USEL UR4, UR5, UR4, !UP2 ;  /* 0x0000000405048287 */ /* 0x000fe8000d000000 */
[----:B------:R-:W-:Y:S02]  /*5160*/  @!UP0 UIMAD UR10, UR7, UR10, UR4 ;  /* 0x0000000a070a82a4 */ /* 0x000fe4000f8e0204 */
[----:B------:R-:W-:Y:S02]  /*5170*/  @!UP0 UIADD3 UR11, UPT, UPT, UR11, -UR4, URZ ;  /* 0x800000040b0b8290 */ /* 0x000fe4000fffe0ff */
[----:B------:R-:W-:Y:S02]  /*5180*/  UIMAD UR7, UR41, UR8, UR38 ;  /* 0x00000008290772a4 */ /* 0x000fe4000f8e0226 */
[----:B------:R-:W-:Y:S02]  /*5190*/  @!UP0 UIMAD UR6, UR11, UR40, UR5 ;  /* 0x000000280b0682a4 */ /* 0x000fe4000f8e0205 */
[----:B------:R-:W-:Y:S01]  /*51a0*/  UIMAD UR4, UR54, UR9, UR37 ;  /* 0x00000009360472a4 */ /* 0x000fe2000f8e0225 */
[----:B------:R-:W-:Y:S02]  /*51b0*/  @!UP0 UMOV UR5, UR10 ;  /* 0x0000000a00058c82 */ /* 0x000fe40008000000 */
[----:B------:R-:W-:Y:S02]  /*51c0*/  UIMAD UR38, UR5, UR41, UR7 ;  /* 0x00000029052672a4 */ /* 0x000fe4000f8e0207 */
[----:B------:R-:W-:Y:S11]  /*51d0*/  UIMAD UR37, UR6, UR54, UR4 ;  /* 0x00000036062572a4 */ /* 0x000ff6000f8e0204 */
[----:B------:R-:W-:Y:S01]  /*51e0*/  @!UPT UIADD3 URZ, UPT, UPT, URZ, URZ, URZ ;  /* 0x000000fffffff290 */ /* 0x000fe2000fffe0ff */
.L_x_86:
[----:B------:R-:W-:Y:S01]  /*51f0*/  UISETP.NE.AND UP0, UPT, UR39, 0x1, UPT ;  /* 0x000000012700788c */ /* 0x000fe2000bf05270 */
[----:B------:R-:W-:Y:S10]  /*5200*/  IADD3 R149, PT, PT, R149, 0x1, RZ ;  /* 0x0000000195957810 */ /* 0x000ff40007ffe0ff */
[----:B------:R-:W2:Y:S01]  /*5210*/  @!UP0 LDCU.128 UR12, c[0x0][0xb10] ;  /* 0x00016200ff0c87ac */ /* 0x000ea20008000c00 */
[----:B------:R-:W4:Y:S01]  /*5220*/  @!UP0 LDCU UR5, c[0x0][0xb0c] ;  /* 0x00016180ff0587ac */ /* 0x000f220008000800 */
[----:B------:R-:W3:Y:S01]  /*5230*/  @!UP0 LDCU UR10, c[0x0][0xb20] ;  /* 0x00016400ff0a87ac */ /* 0x000ee20008000800 */
[----:B--2---:R-:W-:Y:S02]  /*5240*/  UIMAD.WIDE.U32 UR8, UR38, UR12, URZ ;  /* 0x0000000c260872a5 */ /* 0x004fe4000f8e00ff */
[----:B------:R-:W-:Y:S02]  /*5250*/  UIMAD.WIDE.U32 UR6, UR37, UR15, URZ ;  /* 0x0000000f250672a5 */ /* 0x000fe4000f8e00ff */
[----:B------:R-:W-:Y:S03]  /*5260*/  @!UP0 UISETP.NE.AND UP1, UPT, UR14, 0x1, UPT ;  /* 0x000000010e00888c */ /* 0x000fe6000bf25270 */
[----:B------:R-:W-:Y:S01]  /*5270*/  @!UP0 UMOV UR4, UR9 ;  /* 0x0000000900048c82 */ /* 0x000fe20008000000 */
[----:B----4-:R-:W-:Y:S02]  /*5280*/  @!UP0 UISETP.NE.AND UP2, UPT, UR5, 0x1, UPT ;  /* 0x000000010500888c */ /* 0x010fe4000bf45270 */
[----:B------:R-:W-:Y:S01]  /*5290*/  @!UP0 USHF.R.U32.HI UR4, URZ, UR13, UR4 ;  /* 0x0000000dff048299 */ /* 0x000fe20008011604 */
[----:B------:R-:W-:Y:S02]  /*52a0*/  @!UP0 UMOV UR6, UR7 ;  /* 0x0000000700068c82 */ /* 0x000fe40008000000 */
[----:B---3--:R-:W-:Y:S02]  /*52b0*/  @!UP0 USHF.R.U32.HI UR6, URZ, UR10, UR6 ;  /* 0x0000000aff068299 */ /* 0x008fe40008011606 */
[----:B------:R-:W-:Y:S02]  /*52c0*/  @!UP0 USEL UR7, UR38, UR4, !UP2 ;  /* 0x0000000426078287 */ /* 0x000fe4000d000000 */
[----:B------:R-:W-:Y:S04]  /*52d0*/  @!UP0 USEL UR6, UR37, UR6, !UP1 ;  /* 0x0000000625068287 */ /* 0x000fe8000c800000 */
[----:B------:R-:W-:Y:S02]  /*52e0*/  @!UP0 UIADD3 UR4, UPT, UPT, -UR7, UR6, URZ ;  /* 0x0000000607048290 */ /* 0x000fe4000fffe1ff */
[----:B------:R-:W-:Y:S02]  /*52f0*/  @!UP0 UIADD3 UR6, UPT, UPT, UR7, -UR6, URZ ;  /* 0x8000000607068290 */ /* 0x000fe4000fffe0ff */
[----:B------:R-:W-:Y:S02]  /*5300*/  @!UP0 UIMAD UR38, UR4, UR5, UR38 ;  /* 0x00000005042682a4 */ /* 0x000fe4000f8e0226 */
[----:B------:R-:W-:Y:S02]  /*5310*/  @!UP0 UIMAD UR37, UR6, UR14, UR37 ;  /* 0x0000000e062582a4 */ /* 0x000fe4000f8e0225 */
[----:B------:R-:W-:Y:S09]  /*5320*/  ULOP3.LUT UP0, URZ, UR56, 0x1b0, URZ, 0xc0, !UPT ;  /* 0x000001b038ff7892 */ /* 0x000ff2000f80c0ff */
[----:B------:R-:W-:Y:S05]  /*5330*/  BRA.U !UP0, `(.L_x_87) ;  /* 0x0000000108407547 */ /* 0x000fea000b800000 */
[----:B------:R-:W2:Y:S01]  /*5340*/  LDCU.64 UR8, c[0x4][0x80] ;  /* 0x01001000ff0877ac */ /* 0x000ea20008000a00 */
[----:B------:R-:W-:Y:S01]  /*5350*/  MOV R3, 0x0 ;  /* 0x0000000000037802 */ /* 0x000fe20000000f00 */
[----:B------:R-:W-:Y:S02]  /*5360*/  HFMA2 R12, -RZ, RZ, 0, 5.9604644775390625e-08 ;  /* 0x00000001ff0c7431 */ /* 0x000fe400000001ff */
[----:B------:R-:W-:Y:S02]  /*5370*/  IMAD.MOV.U32 R8, RZ, RZ, 0x70 ;  /* 0x00000070ff087424 */ /* 0x000fe400078e00ff */
[----:B------:R-:W-:Y:S01]  /*5380*/  IMAD.MOV.U32 R13, RZ, RZ, RZ ;  /* 0x000000ffff0d7224 */ /* 0x000fe200078e00ff */
[----:B------:R-:W3:Y:S01]  /*5390*/  LDCU.64 UR6, c[0x4][0x88] ;  /* 0x01001100ff0677ac */ /* 0x000ee20008000a00 */
[----:B------:R-:W4:Y:S01]  /*53a0*/  LDC.64 R2, c[0x4][R3] ;  /* 0x0100000003027b82 */ /* 0x000f220000000a00 */
[----:B------:R-:W1:Y:S01]  /*53b0*/  LDCU.64 UR4, c[0x4][0x8] ;  /* 0x01000100ff0477ac */ /* 0x000e620008000a00 */
[----:B--2---:R-:W-:Y:S01]  /*53c0*/  MOV R5, UR9 ;  /* 0x0000000900057c02 */ /* 0x004fe20008000f00 */
[----:B------:R-:W-:Y:S01]  /*53d0*/  IMAD.U32 R4, RZ, RZ, UR8 ;  /* 0x00000008ff047e24 */ /* 0x000fe2000f8e00ff */
[----:B---3--:R-:W-:Y:S01]  /*53e0*/  MOV R7, UR7 ;  /* 0x0000000700077c02 */ /* 0x008fe20008000f00 */
[----:B------:R-:W-:Y:S01]  /*53f0*/  IMAD.U32 R6, RZ, RZ, UR6 ;  /* 0x00000006ff067e24 */ /* 0x000fe2000f8e00ff */
[----:B-1----:R-:W-:Y:S01]  /*5400*/  MOV R11, UR5 ;  /* 0x00000005000b7c02 */ /* 0x002fe20008000f00 */
[----:B------:R-:W-:Y:S02]  /*5410*/  IMAD.U32 R10, RZ, RZ, UR4 ;  /* 0x00000004ff0a7e24 */ /* 0x000fe4000f8e00ff */
[----:B------:R-:W-:Y:S07]  /*5420*/  LEPC R20, `(.L_x_87) ;  /* 0x000000001014794e */ /* 0x000fee0000000000 */
[----:B----45:R-:W-:Y:S05]  /*5430*/  CALL.ABS.NOINC R2 ;  /* 0x0000000002007343 */ /* 0x030fea0003c00000 */
.L_x_87:
[----:B------:R-:W-:Y:S01]  /*5440*/  LOP3.LUT P0, RZ, R153, 0x1b0, RZ, 0xc0, !PT ;  /* 0x000001b099ff7812 */ /* 0x000fe2000780c0ff */
[----:B------:R-:W-:Y:S11]  /*5450*/  BSSY.RECONVERGENT B6, `(.L_x_88) ;  /* 0x0000013000067945 */ /* 0x000ff60003800200 */
[----:B------:R-:W-:Y:S01]  /*5460*/  @!UPT UIADD3 URZ, UPT, UPT, URZ, URZ, URZ ;  /* 0x000000fffffff290 */ /* 0x000fe2000fffe0ff */
[----:B------:R-:W-:Y:S05]  /*5470*/  @!P0 BRA `(.L_x_89) ;  /* 0x0000000000408947 */ /* 0x000fea0003800000 */
        /* <DEDUP_REMOVED lines=16> */
.L_x_89:
[----:B------:R-:W-:Y:S05]  /*5580*/  BSYNC.RECONVERGENT B6 ;  /* 0x0000000000067941 */ /* 0x000fea0003800200 */
.L_x_88:
[----:B------:R-:W-:Y:S01]  /*5590*/  ISETP.NE.U32.AND P3, PT, R140, RZ, PT ;  /* 0x000000ff8c00720c */ /* 0x000fe20003f65070 */
[----:B------:R-:W-:Y:S01]  /*55a0*/  UISETP.NE.AND UP1, UPT, UR61, URZ, UPT ;  /* 0x000000ff3d00728c */ /* 0x000fe2000bf25270 */
[----:B------:R-:W-:Y:S02]  /*55b0*/  ISETP.NE.U32.AND P4, PT, R136, RZ, PT ;  /* 0x000000ff8800720c */ /* 0x000fe40003f85070 */
[----:B------:R-:W-:Y:S02]  /*55c0*/  ISETP.NE.AND.EX P3, PT, R141, RZ, PT, P3 ;  /* 0x000000ff8d00720c */ /* 0x000fe40003f65330 */
[----:B------:R-:W-:Y:S02]  /*55d0*/  PLOP3.LUT P1, PT, PT, PT, PT, 0x8, 0x80 ;  /* 0x000000000080781c */ /* 0x000fe40003f2e170 */
[----:B------:R-:W-:Y:S02]  /*55e0*/  PLOP3.LUT P0, PT, PT, PT, UP1, 0x80, 0x8 ;  /* 0x000000000008781c */ /* 0x000fe40003f0f018 */
[----:B------:R-:W-:Y:S02]  /*55f0*/  ISETP.NE.AND.EX P4, PT, R137, RZ, PT, P4 ;  /* 0x000000ff8900720c */ /* 0x000fe40003f85340 */
[----:B------:R-:W2:Y:S09]  /*5600*/  @UP1 LDCU.64 UR4, c[0x0][0x888] ;  /* 0x00011100ff0417ac */ /* 0x000eb20008000a00 */
[----:B------:R-:W-:Y:S01]  /*5610*/  @P0 PLOP3.LUT P1, PT, P3, PT, PT, 0x80, 0x8 ;  /* 0x000000000008081c */ /* 0x000fe20001f2f070 */
[----:B--2---:R-:W-:Y:S04]  /*5620*/  @UP1 UISETP.NE.U32.AND UP0, UPT, UR4, URZ, UPT ;  /* 0x000000ff0400128c */ /* 0x004fe8000bf05070 */
[----:B------:R-:W-:Y:S04]  /*5630*/  @UP1 UISETP.NE.AND.EX UP0, UPT, UR5, URZ, UPT, UP0 ;  /* 0x000000ff0500128c */ /* 0x000fe8000bf05300 */
[----:B------:R-:W-:Y:S01]  /*5640*/  @UP1 USEL UR4, URZ, 0xffffffff, UP0 ;  /* 0xffffffffff041887 */ /* 0x000fe20008000000 */
[----:B------:R-:W-:Y:S11]  /*5650*/  @!P3 BRA `(.L_x_90) ;  /* 0x000000000030b947 */ /* 0x000ff60003800000 */
        /* <DEDUP_REMOVED lines=12> */
.L_x_90:
[----:B------:R-:W-:Y:S05]  /*5720*/  @!P4 BRA `(.L_x_91) ;  /* 0x000000000024c947 */ /* 0x000fea0003800000 */
[----:B------:R-:W-:Y:S01]  /*5730*/  ISETP.NE.U32.AND P2, PT, R134, RZ, PT ;  /* 0x000000ff8600720c */ /* 0x000fe20003f45070 */
[----:B------:R-:W2:Y:S03]  /*5740*/  LDCU.64 UR6, c[0x0][0x358] ;  /* 0x00006b00ff0677ac */ /* 0x000ea60008000a00 */
[----:B------:R-:W-:Y:S11]  /*5750*/  ISETP.NE.AND.EX P2, PT, R135, RZ, PT, P2 ;  /* 0x000000ff8700720c */ /* 0x000ff60003f45320 */
[----:B------:R-:W-:Y:S02]  /*5760*/  @!UPT UIADD3 URZ, UPT, UPT, URZ, URZ, URZ ;  /* 0x000000fffffff290 */ /* 0x000fe4000fffe0ff */
[----:B------:R-:W4:Y:S01]  /*5770*/  @P2 LDC.64 R2, c[0x0][0x8a8] ;  /* 0x00022a00ff022b82 */ /* 0x000f220000000a00 */
[----:B-1----:R-:W-:Y:S04]  /*5780*/  @P2 IMAD R0, R136, UR36, RZ ;  /* 0x0000002488002c24 */ /* 0x002fe8000f8e02ff */
[----:B----4-:R-:W-:Y:S05]  /*5790*/  @P2 IMAD.WIDE R2, R0, 0x4, R2 ;  /* 0x0000000400022825 */ /* 0x010fea00078e0202 */
[----:B--2--5:R2:W5:Y:S02]  /*57a0*/  @P2 LDG.E R70, desc[UR6][R2.64] ;  /* 0x0000000602462981 */ /* 0x024564000c1e1900 */
[----:B--2---:R-:W4:Y:S02]  /*57b0*/  @!P2 LDC R70, c[0x0][0x8a0] ;  /* 0x00022800ff46ab82 */ /* 0x004f240000000800 */
.L_x_91:
[----:B---3-5:R-:W-:Y:S01]  /*57c0*/  @P0 ISETP.NE.AND P4, PT, R71, RZ, PT ;  /* 0x000000ff4700020c */ /* 0x028fe20003f85270 */
[----:B-1----:R-:W-:Y:S01]  /*57d0*/  IMAD.U32 R0, RZ, RZ, UR4 ;  /* 0x00000004ff007e24 */ /* 0x002fe2000f8e00ff */
[----:B------:R-:W-:Y:S01]  /*57e0*/  @P0 LOP3.LUT P2, RZ, R147, 0xff, RZ, 0xc0, !PT ;  /* 0x000000ff93ff0812 */ /* 0x000fe2000784c0ff */
[----:B------:R-:W-:Y:S01]  /*57f0*/  BSSY B1, `(.L_x_92) ;  /* 0x000003d000017945 */ /* 0x000fe20003800000 */
[----:B------:R-:W-:Y:S02]  /*5800*/  @P0 SEL R2, RZ, 0xffffffff, P4 ;  /* 0xffffffffff020807 */ /* 0x000fe40002000000 */
[----:B------:R-:W-:Y:S02]  /*5810*/  CS2R R90, SRZ ;  /* 0x00000000005a7805 */ /* 0x000fe4000001ff00 */
[----:B------:R-:W-:Y:S02]  /*5820*/  LEA R22, R68, UR44, 0x3 ;  /* 0x0000002c44167c11 */ /* 0x000fe4000f8e18ff */
[----:B------:R-:W-:Y:S02]  /*5830*/  CS2R R88, SRZ ;  /* 0x0000000000587805 */ /* 0x000fe4000001ff00 */
[----:B------:R-:W-:Y:S02]  /*5840*/  @P1 SEL R2, R0, R2, !P2 ;  /* 0x0000000200021207 */ /* 0x000fe40005000000 */
[----:B------:R-:W-:Y:S02]  /*5850*/  CS2R R86, SRZ ;  /* 0x0000000000567805 */ /* 0x000fe4000001ff00 */
[----:B------:R-:W-:Y:S02]  /*5860*/  SHF.L.U32 R4, R152, 0x1f, RZ ;  /* 0x0000001f98047819 */ /* 0x000fe400000006ff */
[----:B------:R-:W-:Y:S02]  /*5870*/  CS2R R84, SRZ ;  /* 0x0000000000547805 */ /* 0x000fe4000001ff00 */
[----:B------:R-:W-:Y:S02]  /*5880*/  @P0 LOP3.LUT R2, R2, 0x1, RZ, 0xc0, !PT ;  /* 0x0000000102020812 */ /* 0x000fe400078ec0ff */
[----:B------:R-:W-:Y:S02]  /*5890*/  CS2R R18, SRZ ;  /* 0x0000000000127805 */ /* 0x000fe4000001ff00 */
[----:B------:R-:W-:Y:S02]  /*58a0*/  PLOP3.LUT P5, PT, PT, PT, PT, 0x8, 0x80 ;  /* 0x000000000080781c */ /* 0x000fe40003fae170 */
[----:B------:R-:W-:Y:S02]  /*58b0*/  CS2R R16, SRZ ;  /* 0x0000000000107805 */ /* 0x000fe4000001ff00 */
[----:B------:R-:W-:Y:S01]  /*58c0*/  ISETP.NE.U32.OR P1, PT, R2, 0x1, !P0 ;  /* 0x000000010200780c */ /* 0x000fe20004725470 */
[----:B------:R-:W-:Y:S01]  /*58d0*/  IMAD R2, R68, 0x40, R69 ;  /* 0x0000004044027824 */ /* 0x000fe200078e0245 */
[----:B------:R-:W-:Y:S02]  /*58e0*/  CS2R R26, SRZ ;  /* 0x00000000001a7805 */ /* 0x000fe4000001ff00 */
[----:B------:R-:W-:Y:S09]  /*58f0*/  CS2R R24, SRZ ;  /* 0x0000000000187805 */ /* 0x000ff2000001ff00 */
[----:B------:R-:W-:Y:S04]  /*5900*/  @P1 SHF.L.U32 R0, R150, 0x1f, RZ ;  /* 0x0000001f96001819 */ /* 0x000fe800000006ff */
[----:B------:R-:W1:Y:S01]  /*5910*/  @P1 SYNCS.PHASECHK.TRANS64.TRYWAIT P0, [UR44+0x50], R0 ;  /* 0x00005000ff0015a7 */ /* 0x000e62000800112c */
[----:B------:R2:W3:Y:S01]  /*5920*/  SYNCS.PHASECHK.TRANS64.TRYWAIT P4, [R22+URZ+0x90], R4 ;  /* 0x00009004160075a7 */ /* 0x0004e200080811ff */
[----:B-1----:R-:W-:Y:S01]  /*5930*/  @P1 PLOP3.LUT P5, PT, P0, PT, PT, 0x8, 0x80 ;  /* 0x000000000080181c */ /* 0x002fe200007ae170 */
[----:B------:R-:W-:Y:S01]  /*5940*/  @!UPT UIADD3 URZ, UPT, UPT, URZ, URZ, URZ ;  /* 0x000000fffffff290 */ /* 0x000fe2000fffe0ff */
[----:B--23--:R-:W-:Y:S11]  /*5950*/  @!P1 BRA `(.L_x_93) ;  /* 0x0000000000989947 */ /* 0x00cff60003800000 */
[----:B------:R-:W-:Y:S01]  /*5960*/  ISETP.NE.U32.AND P0, PT, RZ, UR58, PT ;  /* 0x0000003aff007c0c */ /* 0x000fe2000bf05070 */
[----:B------:R-:W-:Y:S01]  /*5970*/  BSSY B0, `(.L_x_94) ;  /* 0x0000016000007945 */ /* 0x000fe20003800000 */
[----:B------:R-:W-:Y:S02]  /*5980*/  ISETP.NE.AND P2, PT, R71, RZ, PT ;  /* 0x000000ff4700720c */ /* 0x000fe40003f45270 */
[----:B------:R-:W-:Y:S02]  /*5990*/  CS2R R26, SRZ ;  /* 0x00000000001a7805 */ /* 0x000fe4000001ff00 */
[----:B------:R-:W-:Y:S02]  /*59a0*/  ISETP.NE.AND.EX P0, PT, RZ, UR59, PT, P0 ;  /* 0x0000003bff007c0c */ /* 0x000fe4000bf05300 */
[----:B------:R-:W-:Y:S02]  /*59b0*/  CS2R R24, SRZ ;  /* 0x0000000000187805 */ /* 0x000fe4000001ff00 */
[----:B------:R-:W-:Y:S02]  /*59c0*/  LOP3.LUT P1, RZ, R147, 0xff, RZ, 0xc0, !PT ;  /* 0x000000ff93ff7812 */ /* 0x000fe4000782c0ff */
[----:B------:R-:W-:Y:S02]  /*59d0*/  CS2R R18, SRZ ;  /* 0x0000000000127805 */ /* 0x000fe4000001ff00 */
[----:B------:R-:W-:Y:S02]  /*59e0*/  SEL R0, RZ, 0xffffffff, P2 ;  /* 0xffffffffff007807 */ /* 0x000fe40001000000 */
[----:B------:R-:W-:Y:S02]  /*59f0*/  CS2R R16, SRZ ;  /* 0x0000000000107805 */ /* 0x000fe4000001ff00 */
[----:B------:R-:W-:Y:S02]  /*5a00*/  SEL R3, RZ, 0xffffffff, P0 ;  /* 0xffffffffff037807 */ /* 0x000fe40000000000 */
[----:B------:R-:W-:Y:S02]  /*5a10*/  CS2R R86, SRZ ;  /* 0x0000000000567805 */ /* 0x000fe4000001ff00 */
[----:B------:R-:W-:Y:S02]  /*5a20*/  CS2R R84, SRZ ;  /* 0x0000000000547805 */ /* 0x000fe4000001ff00 */
[----:B------:R-:W-:Y:S02]  /*5a30*/  CS2R R90, SRZ ;  /* 0x00000000005a7805 */ /* 0x000fe4000001ff00 */
[----:B------:R-:W-:Y:S02]  /*5a40*/  @P3 SEL R0, R3, R0, !P1 ;  /* 0x0000000003003207 */ /* 0x000fe40004800000 */
[----:B------:R-:W-:Y:S02]  /*5a50*/  CS2R R88, SRZ ;  /* 0x0000000000587805 */ /* 0x000fe4000001ff00 */
[----:B------:R-:W-:Y:S04]  /*5a60*/  LOP3.LUT R0, R0, 0x1, RZ, 0xc0, !PT ;  /* 0x0000000100007812 */ /* 0x000fe800078ec0ff */
[----:B------:R-:W-:Y:S01]  /*5a70*/  ISETP.NE.U32.AND P0, PT, R0, 0x1, PT ;  /* 0x000000010000780c */ /* 0x000fe20003f05070 */
[----:B------:R-:W-:Y:S01]  /*5a80*/  @!UPT UIADD3 URZ, UPT, UPT, URZ, URZ, URZ ;  /* 0x000000fffffff290 */ /* 0x000fe2000fffe0ff */
[----:B------:R-:W-:Y:S11]  /*5a90*/  @!P5 BRA `(.L_x_95) ;  /* 0x00000000000cd947 */ /* 0x000ff60003800000 */
[----:B------:R-:W-:Y:S04]  /*5aa0*/  SHF.L.U32 R3, R150, 0x1f, RZ ;  /* 0x0000001f96037819 */ /* 0x000fe800000006ff */
[----:B------:R-:W1:Y:S02]  /*5ab0*/  SYNCS.PHASECHK.TRANS64.TRYWAIT P1, [UR44+0x50], R3 ;  /* 0x00005003ff0075a7 */ /* 0x000e64000802112c */
[----:B-1----:R-:W-:Y:S05]  /*5ac0*/  @!P1 BRA `(.L_x_96) ;  /* 0x0000001c00b09947 */ /* 0x002fea0003800000 */
.L_x_95:
[----:B------:R-:W-:Y:S05]  /*5ad0*/  BSYNC B0 ;  /* 0x0000000000007941 */ /* 0x000fea0003800000 */
.L_x_94:
[----:B------:R2:W3:Y:S01]  /*5ae0*/  @P0 LDS.128 R24, [R146+UR44+0x200] ;  /* 0x0002002c92180984 */ /* 0x0004e20008000c00 */
[----:B------:R-:W-:Y:S01]  /*5af0*/  UIADD3 UR4, UPT, UPT, UR44, 0x58, URZ ;  /* 0x000000582c047890 */ /* 0x000fe2000fffe0ff */
[----:B------:R-:W-:Y:S02]  /*5b00*/  LOP3.LUT R150, R150, 0x1, RZ, 0x3c, !PT ;  /* 0x0000000196967812 */ /* 0x000fe400078e3cff */
[----:B------:R2:W1:Y:S01]  /*5b10*/  @P0 LDS.128 R16, [R145+0x200] ;  /* 0x0002000091100984 */ /* 0x0004620000000c00 */
[----:B------:R-:W-:Y:S03]  /*5b20*/  UPRMT UR4, UR48, 0x654, UR4 ;  /* 0x0000065430047896 */ /* 0x000fe60008000004 */
[----:B------:R2:W1:Y:S04]  /*5b30*/  @P0 LDS.128 R84, [R144+0x200] ;  /* 0x0002000090540984 */ /* 0x0004680000000c00 */
[----:B------:R2:W1:Y:S01]  /*5b40*/  @P0 LDS.128 R88, [R143+0x200] ;  /* 0x000200008f580984 */ /* 0x0004620000000c00 */
[----:B------:R-:W-:Y:S01]  /*5b50*/  @!PT LDS RZ, [RZ] ;  /* 0x00000000fffff984 */ /* 0x000fe20000000800 */
[----:B------:R-:W-:Y:S01]  /*5b60*/  @!PT LDS RZ, [RZ] ;  /* 0x00000000fffff984 */ /* 0x000fe20000000800 */
[----:B------:R-:W-:Y:S01]  /*5b70*/  @!PT LDS RZ, [RZ] ;  /* 0x00000000fffff984 */ /* 0x000fe20000000800 */
[----:B------:R-:W-:Y:S01]  /*5b80*/  @!PT LDS RZ, [RZ] ;  /* 0x00000000fffff984 */ /* 0x000fe20000000800 */
[----:B------:R5:W-:Y:S06]  /*5b90*/  MEMBAR.ALL.CTA ;  /* 0x0000000000007992 */ /* 0x000bec0000008000 */
[----:B-----5:R-:W5:Y:S02]  /*5ba0*/  FENCE.VIEW.ASYNC.S ;  /* 0x00000000000073c6 */ /* 0x020f640000000000 */
[----:B-----5:R-:W-:Y:S01]  /*5bb0*/  SYNCS.ARRIVE.TRANS64.RED.A1T0 RZ, [UR4], RZ ;  /* 0x000000ffffff79a7 */ /* 0x020fe20008100404 */
.L_x_93:
[----:B------:R-:W-:Y:S05]  /*5bc0*/  BSYNC B1 ;  /* 0x0000000000017941 */ /* 0x000fea0003800000 */
.L_x_92:
[----:B-1----:R-:W-:Y:S04]  /*5bd0*/  SHF.R.U32.HI R0, RZ, 0x15, R2 ;  /* 0x00000015ff007819 */ /* 0x002fe80000011602 */
[----:B------:R-:W-:Y:S01]  /*5be0*/  LOP3.LUT P0, RZ, R0, 0x3, R148, 0x48, !PT ;  /* 0x0000000300ff7812 */ /* 0x000fe20007804894 */
[----:B------:R-:W-:Y:S01]  /*5bf0*/  @!UPT UIADD3 URZ, UPT, UPT, URZ, URZ, URZ ;  /* 0x000000fffffff290 */ /* 0x000fe2000fffe0ff */
[----:B------:R-:W-:Y:S11]  /*5c00*/  @P4 BRA `(.L_x_97) ;  /* 0x0000000000084947 */ /* 0x000ff60003800000 */
[----:B------:R-:W1:Y:S02]  /*5c10*/  SYNCS.PHASECHK.TRANS64.TRYWAIT P1, [R22+URZ+0x90], R4 ;  /* 0x00009004160075a7 */ /* 0x000e6400080211ff */
[----:B-1----:R-:W-:Y:S05]  /*5c20*/  @!P1 BRA `(.L_x_98) ;  /* 0x0000001c00709947 */ /* 0x002fea0003800000 */
.L_x_97:
[----:B------:R-:W-:Y:S05]  /*5c30*/  @!P0 BRA `(.L_x_99) ;  /* 0x0000000000408947 */ /* 0x000fea0003800000 */
[----:B------:R-:W1:Y:S01]  /*5c40*/  LDCU.64 UR8, c[0x4][0x70] ;  /* 0x01000e00ff0877ac */ /* 0x000e620008000a00 */
[----:B------:R-:W-:Y:S01]  /*5c50*/  MOV R15, 0x0 ;  /* 0x00000000000f7802 */ /* 0x000fe20000000f00 */
[----:B------:R-:W-:Y:S02]  /*5c60*/  HFMA2 R12, -RZ, RZ, 0, 5.9604644775390625e-08 ;  /* 0x00000001ff0c7431 */ /* 0x000fe400000001ff */
[----:B------:R-:W-:Y:S02]  /*5c70*/  IMAD.MOV.U32 R8, RZ, RZ, 0x192 ;  /* 0x00000192ff087424 */ /* 0x000fe400078e00ff */
[----:B------:R-:W-:Y:S01]  /*5c80*/  IMAD.MOV.U32 R13, RZ, RZ, RZ ;  /* 0x000000ffff0d7224 */ /* 0x000fe200078e00ff */
[----:B------:R-:W5:Y:S01]  /*5c90*/  LDCU.64 UR6, c[0x4][0x78] ;  /* 0x01000f00ff0677ac */ /* 0x000f620008000a00 */
[----:B------:R-:W2:Y:S01]  /*5ca0*/  LDC.64 R14, c[0x4][R15] ;  /* 0x010000000f0e7b82 */ /* 0x000ea20000000a00 */
[----:B------:R-:W3:Y:S01]  /*5cb0*/  LDCU.64 UR4, c[0x4][0x10] ;  /* 0x01000200ff0477ac */ /* 0x000ee20008000a00 */
[----:B-1----:R-:W-:Y:S01]  /*5cc0*/  MOV R5, UR9 ;  /* 0x0000000900057c02 */ /* 0x002fe20008000f00 */
[----:B------:R-:W-:Y:S01]  /*5cd0*/  IMAD.U32 R4, RZ, RZ, UR8 ;  /* 0x00000008ff047e24 */ /* 0x000fe2000f8e00ff */
[----:B-----5:R-:W-:Y:S01]  /*5ce0*/  MOV R7, UR7 ;  /* 0x0000000700077c02 */ /* 0x020fe20008000f00 */
[----:B------:R-:W-:Y:S01]  /*5cf0*/  IMAD.U32 R6, RZ, RZ, UR6 ;  /* 0x00000006ff067e24 */ /* 0x000fe2000f8e00ff */
[----:B---3--:R-:W-:Y:S01]  /*5d00*/  MOV R11, UR5 ;  /* 0x00000005000b7c02 */ /* 0x008fe20008000f00 */
[----:B------:R-:W-:Y:S02]  /*5d10*/  IMAD.U32 R10, RZ, RZ, UR4 ;  /* 0x00000004ff0a7e24 */ /* 0x000fe4000f8e00ff */
[----:B------:R-:W-:Y:S07]  /*5d20*/  LEPC R20, `(.L_x_99) ;  /* 0x000000001014794e */ /* 0x000fee0000000000 */
[----:B--2-4-:R-:W-:Y:S05]  /*5d30*/  CALL.ABS.NOINC R14 ;  /* 0x000000000e007343 */ /* 0x014fea0003c00000 */
.L_x_99:
[----:B------:R-:W-:Y:S01]  /*5d40*/  LOP3.LUT P0, RZ, R142, 0x60, RZ, 0xc0, !PT ;  /* 0x000000608eff7812 */ /* 0x000fe2000780c0ff */
[----:B------:R-:W-:Y:S05]  /*5d50*/  WARPSYNC.ALL ;  /* 0x0000000000007948 */ /* 0x000fea0003800000 */
[----:B---3--:R-:W-:Y:S01]  /*5d60*/  IMAD.U32 R130, R26, 0x10000, RZ ;  /* 0x000100001a827824 */ /* 0x008fe200078e00ff */
[----:B------:R-:W-:Y:S01]  /*5d70*/  R2UR UR4, R2 ;  /* 0x00000000020472ca */ /* 0x000fe200000e0000 */
[----:B------:R-:W-:Y:S01]  /*5d80*/  IMAD.U32 R124, R16, 0x10000, RZ ;  /* 0x00010000107c7824 */ /* 0x000fe200078e00ff */
[----:B------:R-:W-:Y:S01]  /*5d90*/  R2UR UR5, R22 ;  /* 0x00000000160572ca */ /* 0x000fe200000e0000 */
[----:B------:R-:W-:Y:S01]  /*5da0*/  IMAD.SHL.U32 R117, R18, 0x100, RZ ;  /* 0x0000010012757824 */ /* 0x000fe200078e00ff */
[C---:B------:R-:W-:Y:S01]  /*5db0*/  PRMT R0, R24.reuse, 0x8880, RZ ;  /* 0x0000888018007816 */ /* 0x040fe200000000ff */
[----:B------:R-:W-:Y:S01]  /*5dc0*/  IMAD.U32 R109, R85, 0x10000, RZ ;  /* 0x00010000556d7824 */ /* 0x000fe200078e00ff */
[----:B------:R-:W-:Y:S01]  /*5dd0*/  SHF.L.U32 R2, R24, 0x10, RZ ;  /* 0x0000001018027819 */ /* 0x000fe200000006ff */
[----:B------:R-:W-:Y:S01]  /*5de0*/  IMAD.U32 R94, R90, 0x10000, RZ ;  /* 0x000100005a5e7824 */ /* 0x000fe200078e00ff */
[----:B------:R-:W-:Y:S01]  /*5df0*/  SHF.L.U32 R3, R24, 0x8, RZ ;  /* 0x0000000818037819 */ /* 0x000fe200000006ff */
[----:B------:R-:W-:Y:S01]  /*5e00*/  IMAD.SHL.U32 R102, R87, 0x100, RZ ;  /* 0x0000010057667824 */ /* 0x000fe200078e00ff */
[----:B------:R-:W-:Y:S01]  /*5e10*/  SHF.R.S32.HI R72, RZ, 0x18, R24 ;  /* 0x00000018ff487819 */ /* 0x000fe20000011418 */
[----:B------:R-:W-:Y:S01]  /*5e20*/  BSSY.RECONVERGENT B0, `(.L_x_100) ;  /* 0x0000124000007945 */ /* 0x000fe20003800200 */
[C---:B------:R-:W-:Y:S02]  /*5e30*/  PRMT R133, R25.reuse, 0x8880, RZ ;  /* 0x0000888019857816 */ /* 0x040fe400000000ff */
[C---:B------:R-:W-:Y:S02]  /*5e40*/  SHF.L.U32 R73, R25.reuse, 0x10, RZ ;  /* 0x0000001019497819 */ /* 0x040fe400000006ff */
[----:B------:R-:W-:Y:S02]  /*5e50*/  SHF.L.U32 R132, R25, 0x8, RZ ;  /* 0x0000000819847819 */ /* 0x000fe400000006ff */
[----:B------:R-:W-:Y:S02]  /*5e60*/  SHF.R.S32.HI R74, RZ, 0x18, R25 ;  /* 0x00000018ff4a7819 */ /* 0x000fe40000011419 */
[C---:B------:R-:W-:Y:S02]  /*5e70*/  PRMT R131, R26.reuse, 0x8880, RZ ;  /* 0x000088801a837816 */ /* 0x040fe400000000ff */
[----:B------:R-:W-:Y:S02]  /*5e80*/  SHF.L.U32 R129, R26, 0x8, RZ ;  /* 0x000000081a817819 */ /* 0x000fe400000006ff */
[----:B------:R-:W-:Y:S02]  /*5e90*/  SHF.R.S32.HI R75, RZ, 0x18, R26 ;  /* 0x00000018ff4b7819 */ /* 0x000fe4000001141a */
        /* <DEDUP_REMOVED lines=18> */
[----:B------:R-:W1:Y:S01]  /*5fc0*/  LDTM.x64 R4, tmem[UR4] ;  /* 0x00000004000479ee */ /* 0x000e620008340000 */
[----:B------:R-:W-:Y:S01]  /*5fd0*/  NOP ;  /* 0x0000000000007918 */ /* 0x000fe20000000000 */
[----:B------:R-:W-:Y:S01]  /*5fe0*/  SHF.R.S32.HI R73, RZ, 0x18, R73 ;  /* 0x00000018ff497819 */ /* 0x000fe20000011449 */
[----:B------:R-:W-:Y:S01]  /*5ff0*/  UIADD3 UR4, UPT, UPT, UR5, 0xb0, URZ ;  /* 0x000000b005047890 */ /* 0x000fe2000fffe0ff */
[----:B------:R-:W-:Y:S02]  /*6000*/  SHF.R.S32.HI R2, RZ, 0x18, R2 ;  /* 0x00000018ff027819 */ /* 0x000fe40000011402 */
[----:B------:R-:W-:Y:S01]  /*6010*/  SHF.R.S32.HI R3, RZ, 0x18, R3 ;  /* 0x00000018ff037819 */ /* 0x000fe20000011403 */
[----:B------:R-:W-:Y:S01]  /*6020*/  UPRMT UR4, UR48, 0x654, UR4 ;  /* 0x0000065430047896 */ /* 0x000fe20008000004 */
[C---:B------:R-:W-:Y:S02]  /*6030*/  PRMT R113, R84.reuse, 0x8880, RZ ;  /* 0x0000888054717816 */ /* 0x040fe400000000ff */
[----:B------:R-:W-:Y:S02]  /*6040*/  SHF.L.U32 R112, R84, 0x10, RZ ;  /* 0x0000001054707819 */ /* 0x000fe400000006ff */
[----:B------:R-:W-:Y:S02]  /*6050*/  PRMT R110, R85, 0x8880, RZ ;  /* 0x00008880556e7816 */ /* 0x000fe400000000ff */
[----:B------:R-:W-:Y:S02]  /*6060*/  SHF.R.S32.HI R81, RZ, 0x18, R84 ;  /* 0x00000018ff517819 */ /* 0x000fe40000011454 */
[----:B-1----:R-:W-:Y:S01]  /*6070*/  SYNCS.ARRIVE.TRANS64.RED.A1T0 RZ, [UR4], RZ ;  /* 0x000000ffffff79a7 */ /* 0x002fe20008100404 */
[C---:B------:R-:W-:Y:S02]  /*6080*/  PRMT R107, R86.reuse, 0x8880, RZ ;  /* 0x00008880566b7816 */ /* 0x040fe400000000ff */
[----:B------:R-:W-:Y:S02]  /*6090*/  SHF.R.S32.HI R82, RZ, 0x18, R85 ;  /* 0x00000018ff527819 */ /* 0x000fe40000011455 */
[----:B------:R-:W-:Y:S02]  /*60a0*/  SHF.L.U32 R106, R86, 0x10, RZ ;  /* 0x00000010566a7819 */ /* 0x000fe400000006ff */
[C---:B------:R-:W-:Y:S01]  /*60b0*/  PRMT R104, R87.reuse, 0x8880, RZ ;  /* 0x0000888057687816 */ /* 0x040fe200000000ff */
[C---:B----4-:R-:W-:Y:S01]  /*60c0*/  IMAD R4, R70.reuse, R4, RZ ;  /* 0x0000000446047224 */ /* 0x050fe200078e02ff */
[----:B------:R-:W-:Y:S01]  /*60d0*/  SHF.R.S32.HI R83, RZ, 0x18, R86 ;  /* 0x00000018ff537819 */ /* 0x000fe20000011456 */
[C---:B------:R-:W-:Y:S01]  /*60e0*/  IMAD R5, R70.reuse, R5, RZ ;  /* 0x0000000546057224 */ /* 0x040fe200078e02ff */
[----:B------:R-:W-:Y:S01]  /*60f0*/  SHF.L.U32 R103, R87, 0x10, RZ ;  /* 0x0000001057677819 */ /* 0x000fe200000006ff */
[----:B------:R-:W-:Y:S01]  /*6100*/  IMAD R6, R70, R6, RZ ;  /* 0x0000000646067224 */ /* 0x000fe200078e02ff */
[----:B------:R-:W-:Y:S01]  /*6110*/  PRMT R101, R88, 0x8880, RZ ;  /* 0x0000888058657816 */ /* 0x000fe200000000ff */
[-C--:B------:R-:W-:Y:S01]  /*6120*/  IMAD R4, R0, R71.reuse, R4 ;  /* 0x0000004700047224 */ /* 0x080fe200078e0204 */
[----:B------:R-:W-:Y:S01]  /*6130*/  SHF.L.U32 R100, R88, 0x10, RZ ;  /* 0x0000001058647819 */ /* 0x000fe200000006ff */
[-C--:B------:R-:W-:Y:S01]  /*6140*/  IMAD R5, R2, R71.reuse, R5 ;  /* 0x0000004702057224 */ /* 0x080fe200078e0205 */
[----:B------:R-:W-:Y:S01]  /*6150*/  PRMT R98, R89, 0x8880, RZ ;  /* 0x0000888059627816 */ /* 0x000fe200000000ff */
[----:B------:R-:W-:Y:S01]  /*6160*/  IMAD R6, R3, R71, R6 ;  /* 0x0000004703067224 */ /* 0x000fe200078e0206 */
[----:B------:R-:W-:Y:S01]  /*6170*/  SHF.L.U32 R97, R89, 0x10, RZ ;  /* 0x0000001059617819 */ /* 0x000fe200000006ff */
[----:B------:R-:W-:Y:S01]  /*6180*/  IMAD R3, R70, R18, RZ ;  /* 0x0000001246037224 */ /* 0x000fe200078e02ff */
[----:B------:R-:W-:Y:S01]  /*6190*/  PRMT R95, R90, 0x8880, RZ ;  /* 0x000088805a5f7816 */ /* 0x000fe200000000ff */
[C---:B------:R-:W-:Y:S01]  /*61a0*/  IMAD R18, R70.reuse, R22, RZ ;  /* 0x0000001646127224 */ /* 0x040fe200078e02ff */
[----:B------:R-:W-:Y:S01]  /*61b0*/  PRMT R92, R91, 0x8880, RZ ;  /* 0x000088805b5c7816 */ /* 0x000fe200000000ff */
[----:B------:R-:W-:Y:S01]  /*61c0*/  IMAD R22, R70, R26, RZ ;  /* 0x0000001a46167224 */ /* 0x000fe200078e02ff */
[----:B------:R-:W-:Y:S01]  /*61d0*/  SHF.L.U32 R111, R84, 0x8, RZ ;  /* 0x00000008546f7819 */ /* 0x000fe200000006ff */
[C---:B------:R-:W-:Y:S01]  /*61e0*/  IMAD R26, R70.reuse, R30, RZ ;  /* 0x0000001e461a7224 */ /* 0x040fe200078e02ff */
[----:B------:R-:W-:Y:S01]  /*61f0*/  SHF.R.S32.HI R84, RZ, 0x18, R87 ;  /* 0x00000018ff547819 */ /* 0x000fe20000011457 */
[C---:B------:R-:W-:Y:S01]  /*6200*/  IMAD R7, R70.reuse, R7, RZ ;  /* 0x0000000746077224 */ /* 0x040fe200078e02ff */
[----:B------:R-:W-:Y:S01]  /*6210*/  SHF.R.S32.HI R87, RZ, 0x18, R90 ;  /* 0x00000018ff577819 */ /* 0x000fe2000001145a */
[C---:B------:R-:W-:Y:S01]  /*6220*/  IMAD R30, R70.reuse, R34, RZ ;  /* 0x00000022461e7224 */ /* 0x040fe200078e02ff */
[----:B------:R-:W-:Y:S01]  /*6230*/  SHF.L.U32 R108, R85, 0x8, RZ ;  /* 0x00000008556c7819 */ /* 0x000fe200000006ff */
[C---:B------:R-:W-:Y:S01]  /*6240*/  IMAD R34, R70.reuse, R38, RZ ;  /* 0x0000002646227224 */ /* 0x040fe200078e02ff */
[----:B------:R-:W-:Y:S01]  /*6250*/  SHF.R.S32.HI R85, RZ, 0x18, R88 ;  /* 0x00000018ff557819 */ /* 0x000fe20000011458 */
[----:B------:R-:W-:Y:S01]  /*6260*/  IMAD R38, R70, R42, RZ ;  /* 0x0000002a46267224 */ /* 0x000fe200078e02ff */
[----:B------:R-:W-:Y:S01]  /*6270*/  SHF.L.U32 R105, R86, 0x8, RZ ;  /* 0x0000000856697819 */ /* 0x000fe200000006ff */
[C---:B------:R-:W-:Y:S01]  /*6280*/  IMAD R0, R70.reuse, R16, RZ ;  /* 0x0000001046007224 */ /* 0x040fe200078e02ff */
[----:B------:R-:W-:Y:S01]  /*6290*/  SHF.R.S32.HI R86, RZ, 0x18, R89 ;  /* 0x00000018ff567819 */ /* 0x000fe20000011459 */
[----:B------:R-:W-:Y:S01]  /*62a0*/  IMAD R42, R70, R46, RZ ;  /* 0x0000002e462a7224 */ /* 0x000fe200078e02ff */
[----:B------:R-:W-:Y:S01]  /*62b0*/  SHF.L.U32 R99, R88, 0x8, RZ ;  /* 0x0000000858637819 */ /* 0x000fe200000006ff */
[----:B------:R-:W-:Y:S01]  /*62c0*/  IMAD R7, R72, R71, R7 ;  /* 0x0000004748077224 */ /* 0x000fe200078e0207 */
[----:B------:R-:W-:Y:S01]  /*62d0*/  MOV R72, R133 ;  /* 0x0000008500487202 */ /* 0x000fe20000000f00 */
[C---:B------:R-:W-:Y:S01]  /*62e0*/  IMAD R16, R70.reuse, R20, RZ ;  /* 0x0000001446107224 */ /* 0x040fe200078e02ff */
[----:B------:R-:W-:Y:S01]  /*62f0*/  SHF.R.S32.HI R88, RZ, 0x18, R91 ;  /* 0x00000018ff587819 */ /* 0x000fe2000001145b */
[C---:B------:R-:W-:Y:S01]  /*6300*/  IMAD R46, R70.reuse, R50, RZ ;  /* 0x00000032462e7224 */ /* 0x040fe200078e02ff */
[----:B------:R-:W-:Y:S01]  /*6310*/  SHF.L.U32 R96, R89, 0x8, RZ ;  /* 0x0000000859607819 */ /* 0x000fe200000006ff */
[----:B------:R-:W-:Y:S01]  /*6320*/  IMAD R2, R70, R17, RZ ;  /* 0x0000001146027224 */ /* 0x000fe200078e02ff */
[----:B------:R-:W-:Y:S01]  /*6330*/  SHF.L.U32 R93, R90, 0x8, RZ ;  /* 0x000000085a5d7819 */ /* 0x000fe200000006ff */
[C---:B------:R-:W-:Y:S01]  /*6340*/  IMAD R20, R70.reuse, R24, RZ ;  /* 0x0000001846147224 */ /* 0x040fe200078e02ff */
[C---:B------:R-:W-:Y:S01]  /*6350*/  SHF.L.U32 R90, R91.reuse, 0x10, RZ ;  /* 0x000000105b5a7819 */ /* 0x040fe200000006ff */
[C---:B------:R-:W-:Y:S01]  /*6360*/  IMAD R50, R70.reuse, R54, RZ ;  /* 0x0000003646327224 */ /* 0x040fe200078e02ff */
[----:B------:R-:W-:Y:S01]  /*6370*/  SHF.L.U32 R89, R91, 0x8, RZ ;  /* 0x000000085b597819 */ /* 0x000fe200000006ff */
[----:B------:R-:W-:Y:S01]  /*6380*/  IMAD R17, R70, R21, RZ ;  /* 0x0000001546117224 */ /* 0x000fe200078e02ff */
[----:B------:R-:W-:Y:S01]  /*6390*/  IADD3 R68, PT, PT, R68, 0x1, RZ ;  /* 0x0000000144447810 */ /* 0x000fe20007ffe0ff */
[C---:B------:R-:W-:Y:S02]  /*63a0*/  IMAD R24, R70.reuse, R28, RZ ;  /* 0x0000001c46187224 */ /* 0x040fe400078e02ff */
[C---:B------:R-:W-:Y:S02]  /*63b0*/  IMAD R54, R70.reuse, R58, RZ ;  /* 0x0000003a46367224 */ /* 0x040fe400078e02ff */
[C---:B------:R-:W-:Y:S02]  /*63c0*/  IMAD R8, R70.reuse, R8, RZ ;  /* 0x0000000846087224 */ /* 0x040fe400078e02ff */
[C---:B------:R-:W-:Y:S02]  /*63d0*/  IMAD R21, R70.reuse, R25, RZ ;  /* 0x0000001946157224 */ /* 0x040fe400078e02ff */
[C---:B------:R-:W-:Y:S02]  /*63e0*/  IMAD R28, R70.reuse, R32, RZ ;  /* 0x00000020461c7224 */ /* 0x040fe400078e02ff */
[C---:B------:R-:W-:Y:S02]  /*63f0*/  IMAD R58, R70.reuse, R62, RZ ;  /* 0x0000003e463a7224 */ /* 0x040fe400078e02ff */
[C---:B------:R-:W-:Y:S02]  /*6400*/  IMAD R25, R70.reuse, R29, RZ ;  /* 0x0000001d46197224 */ /* 0x040fe400078e02ff */
[C---:B------:R-:W-:Y:S02]  /*6410*/  IMAD R32, R70.reuse, R36, RZ ;  /* 0x0000002446207224 */ /* 0x040fe400078e02ff */
[C---:B------:R-:W-:Y:S01]  /*6420*/  IMAD R62, R70.reuse, R66, RZ ;  /* 0x00000042463e7224 */ /* 0x040fe200078e02ff */
[----:B------:R-:W-:Y:S01]  /*6430*/  I2IP.S8.S32.SAT R66, R7, R6, RZ ;  /* 0x0000000607427239 */ /* 0x000fe200000014ff */
[C---:B------:R-:W-:Y:S01]  /*6440*/  IMAD R9, R70.reuse, R9, RZ ;  /* 0x0000000946097224 */ /* 0x040fe200078e02ff */
[----:B------:R-:W-:Y:S01]  /*6450*/  SHF.R.S32.HI R6, RZ, 0x18, R132 ;  /* 0x00000018ff067819 */ /* 0x000fe20000011484 */
[C---:B------:R-:W-:Y:S02]  /*6460*/  IMAD R29, R70.reuse, R33, RZ ;  /* 0x00000021461d7224 */ /* 0x040fe400078e02ff */
[C---:B------:R-:W-:Y:S02]  /*6470*/  IMAD R36, R70.reuse, R40, RZ ;  /* 0x0000002846247224 */ /* 0x040fe400078e02ff */
[C---:B------:R-:W-:Y:S02]  /*6480*/  IMAD R33, R70.reuse, R37, RZ ;  /* 0x0000002546217224 */ /* 0x040fe400078e02ff */
[C---:B------:R-:W-:Y:S02]  /*6490*/  IMAD R40, R70.reuse, R44, RZ ;  /* 0x0000002c46287224 */ /* 0x040fe400078e02ff */
[C---:B------:R-:W-:Y:S02]  /*64a0*/  IMAD R10, R70.reuse, R10, RZ ;  /* 0x0000000a460a7224 */ /* 0x040fe400078e02ff */
[C---:B------:R-:W-:Y:S02]  /*64b0*/  IMAD R37, R70.reuse, R41, RZ ;  /* 0x0000002946257224 */ /* 0x040fe400078e02ff */
[----:B------:R-:W-:Y:S02]  /*64c0*/  IMAD R44, R70, R48, RZ ;  /* 0x00000030462c7224 */ /* 0x000fe400078e02ff */
[----:B------:R-:W-:Y:S01]  /*64d0*/  IMAD R8, R72, R71, R8 ;  /* 0x0000004748087224 */ /* 0x000fe200078e0208 */
[----:B------:R-:W-:Y:S01]  /*64e0*/  I2IP.S8.S32.SAT R72, R5, R4, R66 ;  /* 0x0000000405487239 */ /* 0x000fe20000001442 */
[C---:B------:R-:W-:Y:S01]  /*64f0*/  IMAD R41, R70.reuse, R45, RZ ;  /* 0x0000002d46297224 */ /* 0x040fe200078e02ff */
[----:B------:R-:W-:Y:S01]  /*6500*/  SHF.R.S32.HI R4, RZ, 0x18, R127 ;  /* 0x00000018ff047819 */ /* 0x000fe2000001147f */
[C---:B------:R-:W-:Y:S01]  /*6510*/  IMAD R48, R70.reuse, R52, RZ ;  /* 0x0000003446307224 */ /* 0x040fe200078e02ff */
[----:B------:R-:W-:Y:S01]  /*6520*/  SHF.R.S32.HI R5, RZ, 0x18, R126 ;  /* 0x00000018ff057819 */ /* 0x000fe2000001147e */
[C---:B------:R-:W-:Y:S02]  /*6530*/  IMAD R11, R70.reuse, R11, RZ ;  /* 0x0000000b460b7224 */ /* 0x040fe400078e02ff */
[C---:B------:R-:W-:Y:S02]  /*6540*/  IMAD R45, R70.reuse, R49, RZ ;  /* 0x00000031462d7224 */ /* 0x040fe400078e02ff */
[C---:B------:R-:W-:Y:S02]  /*6550*/  IMAD R52, R70.reuse, R56, RZ ;  /* 0x0000003846347224 */ /* 0x040fe400078e02ff */
[----:B------:R-:W-:Y:S02]  /*6560*/  IMAD R9, R73, R71, R9 ;  /* 0x0000004749097224 */ /* 0x000fe400078e0209 */
[C---:B------:R-:W-:Y:S02]  /*6570*/  IMAD R49, R70.reuse, R53, RZ ;  /* 0x0000003546317224 */ /* 0x040fe400078e02ff */
[C---:B------:R-:W-:Y:S02]  /*6580*/  IMAD R56, R70.reuse, R60, RZ ;  /* 0x0000003c46387224 */ /* 0x040fe400078e02ff */
[C---:B------:R-:W-:Y:S02]  /*6590*/  IMAD R12, R70.reuse, R12, RZ ;  /* 0x0000000c460c7224 */ /* 0x040fe400078e02ff */
[C---:B------:R-:W-:Y:S02]  /*65a0*/  IMAD R53, R70.reuse, R57, RZ ;  /* 0x0000003946357224 */ /* 0x040fe400078e02ff */
[----:B------:R-:W-:Y:S01]  /*65b0*/  IMAD R60, R70, R64, RZ ;  /* 0x00000040463c7224 */ /* 0x000fe200078e02ff */
[----:B------:R-:W-:Y:S01]  /*65c0*/  SHF.R.S32.HI R64, RZ, 0x18, R130 ;  /* 0x00000018ff407819 */ /* 0x000fe20000011482 */
[----:B------:R-:W-:Y:S02]  /*65d0*/  IMAD.MOV.U32 R7, RZ, RZ, R131 ;  /* 0x000000ffff077224 */ /* 0x000fe400078e0083 */
[----:B------:R-:W-:Y:S01]  /*65e0*/  IMAD R10, R6, R71, R10 ;  /* 0x00000047060a7224 */ /* 0x000fe200078e020a */
[----:B------:R-:W-:Y:S01]  /*65f0*/  MOV R6, R128 ;  /* 0x0000008000067202 */ /* 0x000fe20000000f00 */
[C---:B------:R-:W-:Y:S02]  /*6600*/  IMAD R57, R70.reuse, R61, RZ ;  /* 0x0000003d46397224 */ /* 0x040fe400078e02ff */
[C---:B------:R-:W-:Y:S02]  /*6610*/  IMAD R13, R70.reuse, R13, RZ ;  /* 0x0000000d460d7224 */ /* 0x040fe400078e02ff */
[----:B------:R-:W-:Y:S01]  /*6620*/  IMAD R61, R70, R65, RZ ;  /* 0x00000041463d7224 */ /* 0x000fe200078e02ff */
[----:B------:R-:W-:Y:S01]  /*6630*/  SHF.R.S32.HI R65, RZ, 0x18, R129 ;  /* 0x00000018ff417819 */ /* 0x000fe20000011481 */
[-C--:B------:R-:W-:Y:S02]  /*6640*/  IMAD R11, R74, R71.reuse, R11 ;  /* 0x000000474a0b7224 */ /* 0x080fe400078e020b */
[C---:B------:R-:W-:Y:S02]  /*6650*/  IMAD R14, R70.reuse, R14, RZ ;  /* 0x0000000e460e7224 */ /* 0x040fe400078e02ff */
[----:B------:R-:W-:Y:S01]  /*6660*/  IMAD R12, R7, R71, R12 ;  /* 0x00000047070c7224 */ /* 0x000fe200078e020c */
[----:B------:R-:W-:Y:S01]  /*6670*/  I2IP.S8.S32.SAT R10, R11, R10, RZ ;  /* 0x0000000a0b0a7239 */ /* 0x000fe200000014ff */
[----:B------:R-:W-:Y:S01]  /*6680*/  IMAD R15, R70, R15, RZ ;  /* 0x0000000f460f7224 */ /* 0x000fe200078e02ff */
[----:B------:R-:W-:Y:S01]  /*6690*/  SHF.R.S32.HI R7, RZ, 0x18, R123 ;  /* 0x00000018ff077819 */ /* 0x000fe2000001147b */
[-C--:B------:R-:W-:Y:S01]  /*66a0*/  IMAD R13, R64, R71.reuse, R13 ;  /* 0x00000047400d7224 */ /* 0x080fe200078e020d */
[----:B------:R-:W-:Y:S01]  /*66b0*/  I2IP.S8.S32.SAT R73, R9, R8, R10 ;  /* 0x0000000809497239 */ /* 0x000fe2000000140a */
[-C--:B------:R-:W-:Y:S02]  /*66c0*/  IMAD R14, R65, R71.reuse, R14 ;  /* 0x00000047410e7224 */ /* 0x080fe400078e020e */
[-C--:B------:R-:W-:Y:S02]  /*66d0*/  IMAD R15, R75, R71.reuse, R15 ;  /* 0x000000474b0f7224 */ /* 0x080fe400078e020f */
[----:B------:R-:W-:Y:S01]  /*66e0*/  IMAD R0, R6, R71, R0 ;  /* 0x0000004706007224 */ /* 0x000fe200078e0200 */
[----:B------:R-:W-:Y:S01]  /*66f0*/  SHF.R.S32.HI R6, RZ, 0x18, R124 ;  /* 0x00000018ff067819 */ /* 0x000fe2000001147c */
[----:B------:R-:W-:Y:S01]  /*6700*/  IMAD R19, R70, R19, RZ ;  /* 0x0000001346137224 */ /* 0x000fe200078e02ff */
[----:B------:R-:W-:Y:S01]  /*6710*/  I2IP.S8.S32.SAT R14, R15, R14, RZ ;  /* 0x0000000e0f0e7239 */ /* 0x000fe200000014ff */
[----:B------:R-:W-:Y:S01]  /*6720*/  IMAD R2, R4, R71, R2 ;  /* 0x0000004704027224 */ /* 0x000fe200078e0202 */
[----:B------:R-:W-:Y:S01]  /*6730*/  MOV R4, R125 ;  /* 0x0000007d00047202 */ /* 0x000fe20000000f00 */
[-C--:B------:R-:W-:Y:S01]  /*6740*/  IMAD R3, R5, R71.reuse, R3 ;  /* 0x0000004705037224 */ /* 0x080fe200078e0203 */
[----:B------:R-:W-:Y:S01]  /*6750*/  I2IP.S8.S32.SAT R74, R13, R12, R14 ;  /* 0x0000000c0d4a7239 */ /* 0x000fe2000000140e */
[-C--:B------:R-:W-:Y:S02]  /*6760*/  IMAD R19, R76, R71.reuse, R19 ;  /* 0x000000474c137224 */ /* 0x080fe400078e0213 */
[----:B------:R-:W-:Y:S01]  /*6770*/  IMAD R16, R4, R71, R16 ;  /* 0x0000004704107224 */ /* 0x000fe200078e0210 */
[----:B------:R-:W-:Y:S01]  /*6780*/  SHF.R.S32.HI R4, RZ, 0x18, R121 ;  /* 0x00000018ff047819 */ /* 0x000fe20000011479 */
[----:B------:R-:W-:Y:S01]  /*6790*/  IMAD R23, R70, R23, RZ ;  /* 0x0000001746177224 */ /* 0x000fe200078e02ff */
[----:B------:R-:W-:Y:S01]  /*67a0*/  I2IP.S8.S32.SAT R19, R19, R3, RZ ;  /* 0x0000000313137239 */ /* 0x000fe200000014ff */
[-C--:B------:R-:W-:Y:S01]  /*67b0*/  IMAD R17, R6, R71.reuse, R17 ;  /* 0x0000004706117224 */ /* 0x080fe200078e0211 */
[----:B------:R-:W-:Y:S01]  /*67c0*/  MOV R3, R122 ;  /* 0x0000007a00037202 */ /* 0x000fe20000000f00 */
[-C--:B------:R-:W-:Y:S01]  /*67d0*/  IMAD R18, R7, R71.reuse, R18 ;  /* 0x0000004707127224 */ /* 0x080fe200078e0212 */
[----:B------:R-:W-:Y:S01]  /*67e0*/  I2IP.S8.S32.SAT R75, R2, R0, R19 ;  /* 0x00000000024b7239 */ /* 0x000fe20000001413 */
[-C--:B------:R-:W-:Y:S01]  /*67f0*/  IMAD R23, R77, R71.reuse, R23 ;  /* 0x000000474d177224 */ /* 0x080fe200078e0217 */
[----:B------:R-:W-:Y:S01]  /*6800*/  SHF.R.S32.HI R0, RZ, 0x18, R120 ;  /* 0x00000018ff007819 */ /* 0x000fe20000011478 */
[----:B------:R-:W-:Y:S01]  /*6810*/  IMAD R20, R3, R71, R20 ;  /* 0x0000004703147224 */ /* 0x000fe200078e0214 */
[----:B------:R-:W-:Y:S01]  /*6820*/  MOV R2, R119 ;  /* 0x0000007700027202 */ /* 0x000fe20000000f00 */
[----:B------:R-:W-:Y:S01]  /*6830*/  IMAD R27, R70, R27, RZ ;  /* 0x0000001b461b7224 */ /* 0x000fe200078e02ff */
[----:B------:R1:W-:Y:S01]  /*6840*/  STS.128 [R146+UR44+0x2200], R72 ;  /* 0x0022004892007988 */ /* 0x0003e20008000c2c */
[-C--:B------:R-:W-:Y:S01]  /*6850*/  IMAD R21, R4, R71.reuse, R21 ;  /* 0x0000004704157224 */ /* 0x080fe200078e0215 */
[----:B------:R-:W-:Y:S01]  /*6860*/  I2IP.S8.S32.SAT R18, R23, R18, RZ ;  /* 0x0000001217127239 */ /* 0x000fe200000014ff */
[-C--:B------:R-:W-:Y:S01]  /*6870*/  IMAD R22, R0, R71.reuse, R22 ;  /* 0x0000004700167224 */ /* 0x080fe200078e0216 */
[----:B------:R-:W-:Y:S01]  /*6880*/  SHF.R.S32.HI R3, RZ, 0x18, R118 ;  /* 0x00000018ff037819 */ /* 0x000fe20000011476 */
[-C--:B------:R-:W-:Y:S01]  /*6890*/  IMAD R27, R78, R71.reuse, R27 ;  /* 0x000000474e1b7224 */ /* 0x080fe200078e021b */
[----:B------:R-:W-:Y:S01]  /*68a0*/  SHF.R.S32.HI R4, RZ, 0x18, R117 ;  /* 0x00000018ff047819 */ /* 0x000fe20000011475 */
[----:B------:R-:W-:Y:S01]  /*68b0*/  IMAD R24, R2, R71, R24 ;  /* 0x0000004702187224 */ /* 0x000fe200078e0218 */
[----:B------:R-:W-:Y:S01]  /*68c0*/  I2IP.S8.S32.SAT R16, R17, R16, R18 ;  /* 0x0000001011107239 */ /* 0x000fe20000001412 */
[----:B------:R-:W-:Y:S01]  /*68d0*/  IMAD R31, R70, R31, RZ ;  /* 0x0000001f461f7224 */ /* 0x000fe200078e02ff */
[----:B------:R-:W-:Y:S01]  /*68e0*/  I2IP.S8.S32.SAT R17, R27, R22, RZ ;  /* 0x000000161b117239 */ /* 0x000fe200000014ff */
[-C--:B------:R-:W-:Y:S01]  /*68f0*/  IMAD R25, R3, R71.reuse, R25 ;  /* 0x0000004703197224 */ /* 0x080fe200078e0219 */
[----:B------:R-:W-:Y:S01]  /*6900*/  SHF.R.S32.HI R2, RZ, 0x18, R115 ;  /* 0x00000018ff027819 */ /* 0x000fe20000011473 */
[-C--:B------:R-:W-:Y:S01]  /*6910*/  IMAD R26, R4, R71.reuse, R26 ;  /* 0x00000047041a7224 */ /* 0x080fe200078e021a */
[----:B------:R-:W-:Y:S01]  /*6920*/  I2IP.S8.S32.SAT R17, R21, R20, R17 ;  /* 0x0000001415117239 */ /* 0x000fe20000001411 */
[----:B------:R-:W-:Y:S01]  /*6930*/  IMAD.MOV.U32 R0, RZ, RZ, R116 ;  /* 0x000000ffff007224 */ /* 0x000fe200078e0074 */
[----:B------:R-:W-:Y:S01]  /*6940*/  SHF.R.S32.HI R3, RZ, 0x18, R114 ;  /* 0x00000018ff037819 */ /* 0x000fe20000011472 */
[-C--:B------:R-:W-:Y:S01]  /*6950*/  IMAD R31, R79, R71.reuse, R31 ;  /* 0x000000474f1f7224 */ /* 0x080fe200078e021f */
[----:B------:R-:W-:Y:S01]  /*6960*/  SHF.R.S32.HI R4, RZ, 0x18, R108 ;  /* 0x00000018ff047819 */ /* 0x000fe2000001146c */
[----:B------:R-:W-:Y:S01]  /*6970*/  IMAD R28, R0, R71, R28 ;  /* 0x00000047001c7224 */ /* 0x000fe200078e021c */
[----:B------:R-:W-:Y:S01]  /*6980*/  MOV R0, R113 ;  /* 0x0000007100007202 */ /* 0x000fe20000000f00 */
[----:B------:R-:W-:Y:S01]  /*6990*/  IMAD R35, R70, R35, RZ ;  /* 0x0000002346237224 */ /* 0x000fe200078e02ff */
[----:B------:R-:W-:Y:S01]  /*69a0*/  I2IP.S8.S32.SAT R18, R31, R26, RZ ;  /* 0x0000001a1f127239 */ /* 0x000fe200000014ff */
[-C--:B------:R-:W-:Y:S01]  /*69b0*/  IMAD R29, R2, R71.reuse, R29 ;  /* 0x00000047021d7224 */ /* 0x080fe200078e021d */
[----:B------:R-:W-:Y:S01]  /*69c0*/  SHF.R.S32.HI R2, RZ, 0x18, R112 ;  /* 0x00000018ff027819 */ /* 0x000fe20000011470 */
[-C--:B------:R-:W-:Y:S01]  /*69d0*/  IMAD R30, R3, R71.reuse, R30 ;  /* 0x00000047031e7224 */ /* 0x080fe200078e021e */
[----:B------:R-:W-:Y:S01]  /*69e0*/  I2IP.S8.S32.SAT R18, R25, R24, R18 ;  /* 0x0000001819127239 */ /* 0x000fe20000001412 */
[-C--:B------:R-:W-:Y:S01]  /*69f0*/  IMAD R35, R80, R71.reuse, R35 ;  /* 0x0000004750237224 */ /* 0x080fe200078e0223 */
[----:B------:R-:W-:Y:S01]  /*6a00*/  SHF.R.S32.HI R3, RZ, 0x18, R109 ;  /* 0x00000018ff037819 */ /* 0x000fe2000001146d */
        /* <DEDUP_REMOVED lines=8> */
[----:B------:R-:W-:Y:S01]  /*6a90*/  IMAD R39, R81, R71, R39 ;  /* 0x0000004751277224 */ /* 0x000fe200078e0227 */
[----:B------:R-:W-:Y:S01]  /*6aa0*/  MOV R0, R107 ;  /* 0x0000006b00007202 */ /* 0x000fe20000000f00 */
[----:B------:R-:W-:Y:S01]  /*6ab0*/  IMAD R36, R2, R71, R36 ;  /* 0x0000004702247224 */ /* 0x000fe200078e0224 */
[----:B------:R-:W-:Y:S01]  /*6ac0*/  SHF.R.S32.HI R2, RZ, 0x18, R106 ;  /* 0x00000018ff027819 */ /* 0x000fe2000001146a */
[----:B------:R-:W-:Y:S01]  /*6ad0*/  IMAD R43, R70, R43, RZ ;  /* 0x0000002b462b7224 */ /* 0x000fe200078e02ff */
[----:B------:R1:W-:Y:S01]  /*6ae0*/  STS.128 [R145+0x2200], R16 ;  /* 0x0022001091007388 */ /* 0x0003e20000000c00 */
[-C--:B------:R-:W-:Y:S01]  /*6af0*/  IMAD R37, R3, R71.reuse, R37 ;  /* 0x0000004703257224 */ /* 0x080fe200078e0225 */
[----:B------:R-:W-:Y:S01]  /*6b00*/  I2IP.S8.S32.SAT R34, R39, R34, RZ ;  /* 0x0000002227227239 */ /* 0x000fe200000014ff */
[-C--:B------:R-:W-:Y:S01]  /*6b10*/  IMAD R38, R4, R71.reuse, R38 ;  /* 0x0000004704267224 */ /* 0x080fe200078e0226 */
[----:B------:R-:W-:Y:S01]  /*6b20*/  SHF.R.S32.HI R3, RZ, 0x18, R103 ;  /* 0x00000018ff037819 */ /* 0x000fe20000011467 */
[-C--:B------:R-:W-:Y:S01]  /*6b30*/  IMAD R43, R82, R71.reuse, R43 ;  /* 0x00000047522b7224 */ /* 0x080fe200078e022b */
[----:B------:R-:W-:Y:S01]  /*6b40*/  I2IP.S8.S32.SAT R32, R33, R32, R34 ;  /* 0x0000002021207239 */ /* 0x000fe20000001422 */
        /* <DEDUP_REMOVED lines=15> */
[----:B------:R-:W-:Y:S01]  /*6c40*/  SHF.R.S32.HI R3, RZ, 0x18, R97 ;  /* 0x00000018ff037819 */ /* 0x000fe20000011461 */
[-C--:B------:R-:W-:Y:S01]  /*6c50*/  IMAD R46, R4, R71.reuse, R46 ;  /* 0x00000047042e7224 */ /* 0x080fe200078e022e */
[----:B------:R-:W-:Y:S01]  /*6c60*/  I2IP.S8.S32.SAT R34, R41, R40, R34 ;  /* 0x0000002829227239 */ /* 0x000fe20000001422 */
[----:B------:R-:W-:Y:S02]  /*6c70*/  IMAD.MOV.U32 R0, RZ, RZ, R101 ;  /* 0x000000ffff007224 */ /* 0x000fe400078e0065 */
        /* <DEDUP_REMOVED lines=8> */
[----:B------:R-:W-:Y:S01]  /*6d00*/  SHF.R.S32.HI R0, RZ, 0x18, R96 ;  /* 0x00000018ff007819 */ /* 0x000fe20000011460 */
[-C--:B------:R-:W-:Y:S01]  /*6d10*/  IMAD R55, R85, R71.reuse, R55 ;  /* 0x0000004755377224 */ /* 0x080fe200078e0237 */
[----:B------:R-:W-:Y:S01]  /*6d20*/  I2IP.S8.S32.SAT R35, R45, R44, R35 ;  /* 0x0000002c2d237239 */ /* 0x000fe20000001423 */
[----:B------:R-:W-:Y:S01]  /*6d30*/  IMAD R52, R2, R71, R52 ;  /* 0x0000004702347224 */ /* 0x000fe200078e0234 */
[----:B------:R-:W-:Y:S01]  /*6d40*/  MOV R2, R95 ;  /* 0x0000005f00027202 */ /* 0x000fe20000000f00 */
[----:B------:R-:W-:Y:S01]  /*6d50*/  IMAD R53, R3, R71, R53 ;  /* 0x0000004703357224 */ /* 0x000fe200078e0235 */
[----:B------:R-:W-:Y:S01]  /*6d60*/  SHF.R.S32.HI R3, RZ, 0x18, R94 ;  /* 0x00000018ff037819 */ /* 0x000fe2000001145e */
[----:B------:R1:W-:Y:S01]  /*6d70*/  STS.128 [R144+0x2200], R32 ;  /* 0x0022002090007388 */ /* 0x0003e20000000c00 */
[----:B------:R-:W-:Y:S01]  /*6d80*/  IMAD R59, R70, R59, RZ ;  /* 0x0000003b463b7224 */ /* 0x000fe200078e02ff */
[----:B------:R-:W-:Y:S01]  /*6d90*/  I2IP.S8.S32.SAT R50, R55, R50, RZ ;  /* 0x0000003237327239 */ /* 0x000fe200000014ff */
[-C--:B------:R-:W-:Y:S01]  /*6da0*/  IMAD R54, R0, R71.reuse, R54 ;  /* 0x0000004700367224 */ /* 0x080fe200078e0236 */
[----:B------:R-:W-:Y:S01]  /*6db0*/  SHF.R.S32.HI R0, RZ, 0x18, R93 ;  /* 0x00000018ff007819 */ /* 0x000fe2000001145d */
[-C--:B------:R-:W-:Y:S01]  /*6dc0*/  IMAD R59, R86, R71.reuse, R59 ;  /* 0x00000047563b7224 */ /* 0x080fe200078e023b */
[----:B------:R-:W-:Y:S01]  /*6dd0*/  I2IP.S8.S32.SAT R48, R49, R48, R50 ;  /* 0x0000003031307239 */ /* 0x000fe20000001432 */
[-C--:B------:R-:W-:Y:S01]  /*6de0*/  IMAD R56, R2, R71.reuse, R56 ;  /* 0x0000004702387224 */ /* 0x080fe200078e0238 */
[----:B------:R-:W-:Y:S01]  /*6df0*/  MOV R2, R92 ;  /* 0x0000005c00027202 */ /* 0x000fe20000000f00 */
        /* <DEDUP_REMOVED lines=8> */
[-C--:B------:R-:W-:Y:S02]  /*6e80*/  IMAD R60, R2, R71.reuse, R60 ;  /* 0x00000047023c7224 */ /* 0x080fe400078e023c */
[----:B------:R-:W-:Y:S01]  /*6e90*/  IMAD R61, R3, R71, R61 ;  /* 0x00000047033d7224 */ /* 0x000fe200078e023d */
[----:B------:R-:W-:Y:S01]  /*6ea0*/  I2IP.S8.S32.SAT R58, R63, R58, RZ ;  /* 0x0000003a3f3a7239 */ /* 0x000fe200000014ff */
[----:B------:R-:W-:Y:S02]  /*6eb0*/  IMAD R67, R70, R67, RZ ;  /* 0x0000004346437224 */ /* 0x000fe400078e02ff */
[-C--:B------:R-:W-:Y:S01]  /*6ec0*/  IMAD R62, R0, R71.reuse, R62 ;  /* 0x00000047003e7224 */ /* 0x080fe200078e023e */
[----:B------:R-:W-:Y:S01]  /*6ed0*/  I2IP.S8.S32.SAT R50, R57, R56, R58 ;  /* 0x0000003839327239 */ /* 0x000fe2000000143a */
[----:B------:R-:W-:Y:S05]  /*6ee0*/  IMAD R67, R88, R71, R67 ;  /* 0x0000004758437224 */ /* 0x000fea00078e0243 */
[----:B------:R-:W-:Y:S04]  /*6ef0*/  I2IP.S8.S32.SAT R51, R67, R62, RZ ;  /* 0x0000003e43337239 */ /* 0x000fe800000014ff */
[----:B------:R-:W-:Y:S05]  /*6f00*/  I2IP.S8.S32.SAT R51, R61, R60, R51 ;  /* 0x0000003c3d337239 */ /* 0x000fea0000001433 */
[----:B------:R1:W-:Y:S01]  /*6f10*/  STS.128 [R143+0x2200], R48 ;  /* 0x002200308f007388 */ /* 0x0003e20000000c00 */
[----:B------:R-:W-:Y:S01]  /*6f20*/  @!PT LDS RZ, [RZ] ;  /* 0x00000000fffff984 */ /* 0x000fe20000000800 */
[----:B------:R-:W-:Y:S01]  /*6f30*/  @!PT LDS RZ, [RZ] ;  /* 0x00000000fffff984 */ /* 0x000fe20000000800 */
[----:B------:R-:W-:Y:S01]  /*6f40*/  @!PT LDS RZ, [RZ] ;  /* 0x00000000fffff984 */ /* 0x000fe20000000800 */
[----:B------:R-:W-:Y:S01]  /*6f50*/  @!PT LDS RZ, [RZ] ;  /* 0x00000000fffff984 */ /* 0x000fe20000000800 */
[----:B------:R3:W-:Y:S07]  /*6f60*/  MEMBAR.ALL.CTA ;  /* 0x0000000000007992 */ /* 0x0007ee0000008000 */
[----:B---3--:R-:W3:Y:S02]  /*6f70*/  FENCE.VIEW.ASYNC.S ;  /* 0x00000000000073c6 */ /* 0x008ee40000000000 */
[----:B---3--:R-:W-:Y:S06]  /*6f80*/  BAR.SYNC.DEFER_BLOCKING 0x1, 0x80 ;  /* 0x0042000000007b1d */ /* 0x008fec0000010000 */
[----:B------:R-:W-:Y:S05]  /*6f90*/  @P0 BRA `(.L_x_101) ;  /* 0x0000000000300947 */ /* 0x000fea0003800000 */
[----:B------:R-:W-:Y:S02]  /*6fa0*/  UIADD3 UR4, UPT, UPT, UR44, 0x2200, URZ ;  /* 0x000022002c047890 */ /* 0x000fe4000fffe0ff */
[----:B------:R-:W-:Y:S02]  /*6fb0*/  USHF.L.U32 UR9, UR45, 0x6, URZ ;  /* 0x000000062d097899 */ /* 0x000fe400080006ff */
[----:B------:R-:W-:Y:S02]  /*6fc0*/  USHF.L.U32 UR10, UR46, 0x7, URZ ;  /* 0x000000072e0a7899 */ /* 0x000fe400080006ff */
[----:B------:R-:W-:Y:S01]  /*6fd0*/  MOV R153, UR4 ;  /* 0x0000000400997c02 */ /* 0x000fe20008000f00 */
[----:B------:R-:W-:Y:S01]  /*6fe0*/  UIADD3 UR4, UP0, UPT, UR62, 0x680, URZ ;  /* 0x000006803e047890 */ /* 0x000fe2000ff1e0ff */
[----:B------:R-:W-:Y:S02]  /*6ff0*/  UMOV UR11, UR36 ;  /* 0x00000024000b7c82 */ /* 0x000fe40008000000 */
[----:B------:R-:W-:Y:S01]  /*7000*/  R2UR UR8, R153 ;  /* 0x00000000990872ca */ /* 0x000fe200000e0000 */
[----:B------:R-:W-:Y:S11]  /*7010*/  UIADD3.X UR5, UPT, UPT, URZ, UR63, URZ, UP0, !UPT ;  /* 0x0000003fff057290 */ /* 0x000ff600087fe4ff */
[----:B------:R-:W-:Y:S01]  /*7020*/  @!UPT UIADD3 URZ, UPT, UPT, URZ, URZ, URZ ;  /* 0x000000fffffff290 */ /* 0x000fe2000fffe0ff */
[----:B------:R3:W-:Y:S01]  /*7030*/  UTMASTG.3D [UR8], [UR4] ;  /* 0x00000008040073b5 */ /* 0x0007e20008010000 */
[----:B------:R0:W-:Y:S01]  /*7040*/  UTMACMDFLUSH ;  /* 0x00000000000079b7 */ /* 0x0001e20000000000 */
[----:B---3--:R-:W-:Y:S04]  /*7050*/  DEPBAR.LE SB0, 0x0 ;  /* 0x000080000000791a */ /* 0x008fe80000000000 */
.L_x_101:
[----:B------:R-:W-:Y:S05]  /*7060*/  BSYNC.RECONVERGENT B0 ;  /* 0x0000000000007941 */ /* 0x000fea0003800200 */
.L_x_100:
[----:B------:R-:W-:Y:S01]  /*7070*/  BAR.SYNC.DEFER_BLOCKING 0x1, 0x80 ;  /* 0x0042000000007b1d */ /* 0x000fe20000010000 */
[----:B------:R-:W-:Y:S01]  /*7080*/  ISETP.NE.AND P0, PT, R149, 0x2, PT ;  /* 0x000000029500780c */ /* 0x000fe20003f05270 */
[----:B------:R-:W-:Y:S01]  /*7090*/  UISETP.NE.AND UP0, UPT, UR47, URZ, UPT ;  /* 0x000000ff2f00728c */ /* 0x000fe2000bf05270 */
[----:B------:R-:W-:Y:S01]  /*70a0*/  ISETP.NE.AND P1, PT, R68, 0x4, PT ;  /* 0x000000044400780c */ /* 0x000fe20003f25270 */
[----:B------:R-:W-:Y:S01]  /*70b0*/  UIADD3 UR45, UPT, UPT, UR37, UR57, URZ ;  /* 0x00000039252d7290 */ /* 0x000fe2000fffe0ff */
[----:B------:R-:W-:Y:S01]  /*70c0*/  SEL R2, RZ, 0x1, P0 ;  /* 0x00000001ff027807 */ /* 0x000fe20000000000 */
[----:B------:R-:W-:Y:S01]  /*70d0*/  UIADD3 UR46, UPT, UPT, UR38, UR60, URZ ;  /* 0x0000003c262e7290 */ /* 0x000fe2000fffe0ff */
[----:B------:R-:W-:Y:S02]  /*70e0*/  SEL R0, RZ, 0x1, P1 ;  /* 0x00000001ff007807 */ /* 0x000fe40000800000 */
[----:B------:R-:W-:Y:S02]  /*70f0*/  LOP3.LUT R151, R151, R2, RZ, 0x3c, !PT ;  /* 0x0000000297977212 */ /* 0x000fe400078e3cff */
[----:B------:R-:W-:Y:S02]  /*7100*/  LOP3.LUT R152, R152, R0, RZ, 0x3c, !PT ;  /* 0x0000000098987212 */ /* 0x000fe400078e3cff */
[----:B------:R-:W-:Y:S02]  /*7110*/  SEL R149, R149, RZ, P0 ;  /* 0x000000ff95957207 */ /* 0x000fe40000000000 */
[----:B------:R-:W-:Y:S01]  /*7120*/  SEL R68, R68, RZ, P1 ;  /* 0x000000ff44447207 */ /* 0x000fe20000800000 */
[----:B------:R-:W-:Y:S01]  /*7130*/  UMOV UR36, UR51 ;  /* 0x0000003300247c82 */ /* 0x000fe20008000000 */
[----:B------:R-:W-:Y:S05]  /*7140*/  BRA.U UP0, `(.L_x_102) ;  /* 0xffffffd900dc7547 */ /* 0x000fea000b83ffff */
[----:B------:R-:W-:Y:S05]  /*7150*/  EXIT ;  /* 0x000000000000794d */ /* 0x000fea0003800000 */
.L_x_24:
[----:B--2---:R2:W3:Y:S02]  /*7160*/  SYNCS.PHASECHK.TRANS64.TRYWAIT P0, [R0+URZ+0xe0], R2 ;  /* 0x0000e002000075a7 */ /* 0x0044e400080011ff */
[----:B---3--:R-:W-:Y:S05]  /*7170*/  @!P0 NANOSLEEP.SYNCS 0x989680 ;  /* 0x009896800000895d */ /* 0x008fea0003900000 */
[----:B------:R-:W3:Y:S02]  /*7180*/  @!P0 SYNCS.PHASECHK.TRANS64 P0, [R0+URZ+0xe0], R2 ;  /* 0x0000e002000085a7 */ /* 0x000ee400080010ff */
[----:B---3--:R-:W-:Y:S05]  /*7190*/  @!P0 BRA `(.L_x_24) ;  /* 0xfffffffc00f08947 */ /* 0x008fea000383ffff */
[----:B------:R-:W-:Y:S05]  /*71a0*/  BRA `(.L_x_103) ;  /* 0xffffffa400a47947 */ /* 0x000fea000383ffff */
.L_x_27:
[----:B-1----:R-:W-:-:S07]  /*71b0*/  MOV R0, UR33 ;  /* 0x0000002100007c02 */ /* 0x002fce0008000f00 */
.L_x_104:
[----:B-1----:R1:W2:Y:S02]  /*71c0*/  SYNCS.PHASECHK.TRANS64.TRYWAIT P0, [R0+URZ+0x28], R3 ;  /* 0x00002803000075a7 */ /* 0x0022a400080011ff */
[----:B--2---:R-:W-:Y:S05]  /*71d0*/  @!P0 NANOSLEEP.SYNCS 0x989680 ;  /* 0x009896800000895d */ /* 0x004fea0003900000 */
[----:B------:R-:W2:Y:S02]  /*71e0*/  @!P0 SYNCS.PHASECHK.TRANS64 P0, [R0+URZ+0x28], R3 ;  /* 0x00002803000085a7 */ /* 0x000ea400080010ff */
[----:B--2---:R-:W-:Y:S05]  /*71f0*/  @!P0 BRA `(.L_x_104) ;  /* 0xfffffffc00f08947 */ /* 0x004fea000383ffff */
[----:B------:R-:W-:Y:S05]  /*7200*/  BRA `(.L_x_26) ;  /* 0xffffffa400ec7947 */ /* 0x000fea000383ffff */
.L_x_34:
[----:B-1----:R-:W-:-:S07]  /*7210*/  MOV R0, UR17 ;  /* 0x0000001100007c02 */ /* 0x002fce0008000f00 */
.L_x_105:
[----:B-1----:R1:W2:Y:S02]  /*7220*/  SYNCS.PHASECHK.TRANS64.TRYWAIT P0, [R0+URZ+0x28], R3 ;  /* 0x00002803000075a7 */ /* 0x0022a400080011ff */
[----:B--2---:R-:W-:Y:S05]  /*7230*/  @!P0 NANOSLEEP.SYNCS 0x989680 ;  /* 0x009896800000895d */ /* 0x004fea0003900000 */
[----:B------:R-:W2:Y:S02]  /*7240*/  @!P0 SYNCS.PHASECHK.TRANS64 P0, [R0+URZ+0x28], R3 ;  /* 0x00002803000085a7 */ /* 0x000ea400080010ff */
[----:B--2---:R-:W-:Y:S05]  /*7250*/  @!P0 BRA `(.L_x_105) ;  /* 0xfffffffc00f08947 */ /* 0x004fea000383ffff */
[----:B------:R-:W-:Y:S05]  /*7260*/  BRA `(.L_x_33) ;  /* 0xffffffa800a87947 */ /* 0x000fea000383ffff */
.L_x_39:
[----:B-1----:R1:W2:Y:S02]  /*7270*/  SYNCS.PHASECHK.TRANS64.TRYWAIT P0, [R3+URZ+0x70], R0 ;  /* 0x00007000030075a7 */ /* 0x0022a400080011ff */
[----:B--2---:R-:W-:Y:S05]  /*7280*/  @!P0 NANOSLEEP.SYNCS 0x989680 ;  /* 0x009896800000895d */ /* 0x004fea0003900000 */
[----:B------:R-:W2:Y:S02]  /*7290*/  @!P0 SYNCS.PHASECHK.TRANS64 P0, [R3+URZ+0x70], R0 ;  /* 0x00007000030085a7 */ /* 0x000ea400080010ff */
[----:B--2---:R-:W-:Y:S05]  /*72a0*/  @!P0 BRA `(.L_x_39) ;  /* 0xfffffffc00f08947 */ /* 0x004fea000383ffff */
[----:B------:R-:W-:Y:S05]  /*72b0*/  BRA `(.L_x_106) ;  /* 0xffffffac004c7947 */ /* 0x000fea000383ffff */
.L_x_43:
[----:B------:R-:W-:-:S07]  /*72c0*/  MOV R0, UR4 ;  /* 0x0000000400007c02 */ /* 0x000fce0008000f00 */
.L_x_107:
[----:B-1----:R1:W2:Y:S02]  /*72d0*/  SYNCS.PHASECHK.TRANS64.TRYWAIT P0, [R0+URZ], R2 ;  /* 0x00000002000075a7 */ /* 0x0022a400080011ff */
[----:B--2---:R-:W-:Y:S05]  /*72e0*/  @!P0 NANOSLEEP.SYNCS 0x989680 ;  /* 0x009896800000895d */ /* 0x004fea0003900000 */
[----:B------:R-:W2:Y:S02]  /*72f0*/  @!P0 SYNCS.PHASECHK.TRANS64 P0, [R0+URZ], R2 ;  /* 0x00000002000085a7 */ /* 0x000ea400080010ff */
[----:B--2---:R-:W-:Y:S05]  /*7300*/  @!P0 BRA `(.L_x_107) ;  /* 0xfffffffc00f08947 */ /* 0x004fea000383ffff */
[----:B------:R-:W-:Y:S05]  /*7310*/  BRA `(.L_x_108) ;  /* 0xffffffb000f07947 */ /* 0x000fea000383ffff */
.L_x_44:
[----:B------:R-:W-:-:S07]  /*7320*/  MOV R0, UR5 ;  /* 0x0000000500007c02 */ /* 0x000fce0008000f00 */
.L_x_109:
[----:B-1----:R1:W2:Y:S02]  /*7330*/  SYNCS.PHASECHK.TRANS64.TRYWAIT P0, [R0+URZ], R3 ;  /* 0x00000003000075a7 */ /* 0x0022a400080011ff */
[----:B--2---:R-:W-:Y:S05]  /*7340*/  @!P0 NANOSLEEP.SYNCS 0x989680 ;  /* 0x009896800000895d */ /* 0x004fea0003900000 */
[----:B------:R-:W2:Y:S02]  /*7350*/  @!P0 SYNCS.PHASECHK.TRANS64 P0, [R0+URZ], R3 ;  /* 0x00000003000085a7 */ /* 0x000ea400080010ff */
[----:B--2---:R-:W-:Y:S05]  /*7360*/  @!P0 BRA `(.L_x_109) ;  /* 0xfffffffc00f08947 */ /* 0x004fea000383ffff */
[----:B------:R-:W-:Y:S05]  /*7370*/  BRA `(.L_x_110) ;  /* 0xffffffb000fc7947 */ /* 0x000fea000383ffff */
.L_x_45:
[----:B------:R-:W-:-:S07]  /*7380*/  MOV R0, UR5 ;  /* 0x0000000500007c02 */ /* 0x000fce0008000f00 */
.L_x_111:
[----:B-1----:R1:W2:Y:S02]  /*7390*/  SYNCS.PHASECHK.TRANS64.TRYWAIT P0, [R0+URZ], R3 ;  /* 0x00000003000075a7 */ /* 0x0022a400080011ff */
[----:B--2---:R-:W-:Y:S05]  /*73a0*/  @!P0 NANOSLEEP.SYNCS 0x989680 ;  /* 0x009896800000895d */ /* 0x004fea0003900000 */
[----:B------:R-:W2:Y:S02]  /*73b0*/  @!P0 SYNCS.PHASECHK.TRANS64 P0, [R0+URZ], R3 ;  /* 0x00000003000085a7 */ /* 0x000ea400080010ff */
[----:B--2---:R-:W-:Y:S05]  /*73c0*/  @!P0 BRA `(.L_x_111) ;  /* 0xfffffffc00f08947 */ /* 0x004fea000383ffff */
[----:B------:R-:W-:Y:S05]  /*73d0*/  BRA `(.L_x_112) ;  /* 0xffffffb400087947 */ /* 0x000fea000383ffff */
.L_x_46:
[----:B------:R-:W-:-:S07]  /*73e0*/  MOV R0, UR5 ;  /* 0x0000000500007c02 */ /* 0x000fce0008000f00 */
.L_x_113:
[----:B-1----:R1:W2:Y:S02]  /*73f0*/  SYNCS.PHASECHK.TRANS64.TRYWAIT P0, [R0+URZ], R3 ;  /* 0x00000003000075a7 */ /* 0x0022a400080011ff */
[----:B--2---:R-:W-:Y:S05]  /*7400*/  @!P0 NANOSLEEP.SYNCS 0x989680 ;  /* 0x009896800000895d */ /* 0x004fea0003900000 */
[----:B------:R-:W2:Y:S02]  /*7410*/  @!P0 SYNCS.PHASECHK.TRANS64 P0, [R0+URZ], R3 ;  /* 0x00000003000085a7 */ /* 0x000ea400080010ff */
[----:B--2---:R-:W-:Y:S05]  /*7420*/  @!P0 BRA `(.L_x_113) ;  /* 0xfffffffc00f08947 */ /* 0x004fea000383ffff */
[----:B------:R-:W-:Y:S05]  /*7430*/  BRA `(.L_x_114) ;  /* 0xffffffb400147947 */ /* 0x000fea000383ffff */
.L_x_49:
[----:B-1----:R1:W2:Y:S02]  /*7440*/  SYNCS.PHASECHK.TRANS64.TRYWAIT P0, [R2+URZ+0xd0], R4 ;  /* 0x0000d004020075a7 */ /* 0x0022a400080011ff */
[----:B--2---:R-:W-:Y:S05]  /*7450*/  @!P0 NANOSLEEP.SYNCS 0x989680 ;  /* 0x009896800000895d */ /* 0x004fea0003900000 */
[----:B------:R-:W2:Y:S02]  /*7460*/  @!P0 SYNCS.PHASECHK.TRANS64 P0, [R2+URZ+0xd0], R4 ;  /* 0x0000d004020085a7 */ /* 0x000ea400080010ff */
[----:B--2---:R-:W-:Y:S05]  /*7470*/  @!P0 BRA `(.L_x_49) ;  /* 0xfffffffc00f08947 */ /* 0x004fea000383ffff */
[----:B------:R-:W-:Y:S05]  /*7480*/  BRA `(.L_x_115) ;  /* 0xffffffb400707947 */ /* 0x000fea000383ffff */
.L_x_50:
[----:B------:R-:W-:-:S07]  /*7490*/  MOV R2, UR4 ;  /* 0x0000000400027c02 */ /* 0x000fce0008000f00 */
.L_x_116:
[----:B-1----:R1:W2:Y:S02]  /*74a0*/  SYNCS.PHASECHK.TRANS64.TRYWAIT P0, [R2+URZ+0x80], R5 ;  /* 0x00008005020075a7 */ /* 0x0022a400080011ff */
[----:B--2---:R-:W-:Y:S05]  /*74b0*/  @!P0 NANOSLEEP.SYNCS 0x989680 ;  /* 0x009896800000895d */ /* 0x004fea0003900000 */
[----:B------:R-:W2:Y:S02]  /*74c0*/  @!P0 SYNCS.PHASECHK.TRANS64 P0, [R2+URZ+0x80], R5 ;  /* 0x00008005020085a7 */ /* 0x000ea400080010ff */
[----:B--2---:R-:W-:Y:S05]  /*74d0*/  @!P0 BRA `(.L_x_116) ;  /* 0xfffffffc00f08947 */ /* 0x004fea000383ffff */
[----:B------:R-:W-:Y:S05]  /*74e0*/  BRA `(.L_x_117) ;  /* 0xffffffb400807947 */ /* 0x000fea000383ffff */
.L_x_51:
[----:B-1----:R1:W2:Y:S02]  /*74f0*/  SYNCS.PHASECHK.TRANS64.TRYWAIT P1, [R2+URZ+0x70], R4 ;  /* 0x00007004020075a7 */ /* 0x0022a400080211ff */
[----:B--2---:R-:W-:Y:S05]  /*7500*/  @!P1 NANOSLEEP.SYNCS 0x989680 ;  /* 0x009896800000995d */ /* 0x004fea0003900000 */
[----:B------:R-:W2:Y:S02]  /*7510*/  @!P1 SYNCS.PHASECHK.TRANS64 P1, [R2+URZ+0x70], R4 ;  /* 0x00007004020095a7 */ /* 0x000ea400080210ff */
[----:B--2---:R-:W-:Y:S05]  /*7520*/  @!P1 BRA `(.L_x_51) ;  /* 0xfffffffc00f09947 */ /* 0x004fea000383ffff */
[----:B------:R-:W-:Y:S05]  /*7530*/  BRA `(.L_x_118) ;  /* 0xffffffb400b07947 */ /* 0x000fea000383ffff */
.L_x_54:
[----:B------:R-:W-:-:S07]  /*7540*/  MOV R0, UR4 ;  /* 0x0000000400007c02 */ /* 0x000fce0008000f00 */
.L_x_119:
[----:B-1----:R1:W2:Y:S02]  /*7550*/  SYNCS.PHASECHK.TRANS64.TRYWAIT P0, [R0+URZ+0x80], R2 ;  /* 0x00008002000075a7 */ /* 0x0022a400080011ff */
[----:B--2---:R-:W-:Y:S05]  /*7560*/  @!P0 NANOSLEEP.SYNCS 0x989680 ;  /* 0x009896800000895d */ /* 0x004fea0003900000 */
[----:B------:R-:W2:Y:S02]  /*7570*/  @!P0 SYNCS.PHASECHK.TRANS64 P0, [R0+URZ+0x80], R2 ;  /* 0x00008002000085a7 */ /* 0x000ea400080010ff */
[----:B--2---:R-:W-:Y:S05]  /*7580*/  @!P0 BRA `(.L_x_119) ;  /* 0xfffffffc00f08947 */ /* 0x004fea000383ffff */
[----:B------:R-:W-:Y:S05]  /*7590*/  BRA `(.L_x_53) ;  /* 0xffffffb800047947 */ /* 0x000fea000383ffff */
.L_x_61:
[----:B-1----:R1:W2:Y:S02]  /*75a0*/  SYNCS.PHASECHK.TRANS64.TRYWAIT P1, [R0+URZ+0x70], R2 ;  /* 0x00007002000075a7 */ /* 0x0022a400080211ff */
[----:B--2---:R-:W-:Y:S05]  /*75b0*/  @!P1 NANOSLEEP.SYNCS 0x989680 ;  /* 0x009896800000995d */ /* 0x004fea0003900000 */
[----:B------:R-:W2:Y:S02]  /*75c0*/  @!P1 SYNCS.PHASECHK.TRANS64 P1, [R0+URZ+0x70], R2 ;  /* 0x00007002000095a7 */ /* 0x000ea400080210ff */
[----:B--2---:R-:W-:Y:S05]  /*75d0*/  @!P1 BRA `(.L_x_61) ;  /* 0xfffffffc00f09947 */ /* 0x004fea000383ffff */
[----:B------:R-:W-:Y:S05]  /*75e0*/  BRA `(.L_x_120) ;  /* 0xffffffbc00787947 */ /* 0x000fea000383ffff */
.L_x_62:
[----:B------:R-:W-:-:S07]  /*75f0*/  MOV R2, UR30 ;  /* 0x0000001e00027c02 */ /* 0x000fce0008000f00 */
.L_x_121:
[----:B-1----:R1:W2:Y:S02]  /*7600*/  SYNCS.PHASECHK.TRANS64.TRYWAIT P0, [R2+URZ+0xb0], R0 ;  /* 0x0000b000020075a7 */ /* 0x0022a400080011ff */
[----:B--2---:R-:W-:Y:S05]  /*7610*/  @!P0 NANOSLEEP.SYNCS 0x989680 ;  /* 0x009896800000895d */ /* 0x004fea0003900000 */
[----:B------:R-:W2:Y:S02]  /*7620*/  @!P0 SYNCS.PHASECHK.TRANS64 P0, [R2+URZ+0xb0], R0 ;  /* 0x0000b000020085a7 */ /* 0x000ea400080010ff */
[----:B--2---:R-:W-:Y:S05]  /*7630*/  @!P0 BRA `(.L_x_121) ;  /* 0xfffffffc00f08947 */ /* 0x004fea000383ffff */
[----:B------:R-:W-:Y:S05]  /*7640*/  BRA `(.L_x_122) ;  /* 0xffffffbc00b07947 */ /* 0x000fea000383ffff */
.L_x_65:
[----:B------:R-:W-:Y:S07]  /*7650*/  MOV R0, UR5 ;  /* 0x0000000500007c02 */ /* 0x000fee0008000f00 */
.L_x_123:
[----:B-1----:R1:W2:Y:S02]  /*7660*/  SYNCS.PHASECHK.TRANS64.TRYWAIT P0, [R0+URZ], R2 ;  /* 0x00000002000075a7 */ /* 0x0022a400080011ff */
[----:B--2---:R-:W-:Y:S05]  /*7670*/  @!P0 NANOSLEEP.SYNCS 0x989680 ;  /* 0x009896800000895d */ /* 0x004fea0003900000 */
[----:B------:R-:W2:Y:S02]  /*7680*/  @!P0 SYNCS.PHASECHK.TRANS64 P0, [R0+URZ], R2 ;  /* 0x00000002000085a7 */ /* 0x000ea400080010ff */
[----:B--2---:R-:W-:Y:S05]  /*7690*/  @!P0 BRA `(.L_x_123) ;  /* 0xfffffffc00f08947 */ /* 0x004fea000383ffff */
[----:B------:R-:W-:Y:S05]  /*76a0*/  BRA `(.L_x_64) ;  /* 0xffffffbc00cc7947 */ /* 0x000fea000383ffff */
.L_x_68:
[----:B------:R-:W-:-:S07]  /*76b0*/  MOV R0, UR4 ;  /* 0x0000000400007c02 */ /* 0x000fce0008000f00 */
.L_x_124:
[----:B--2---:R2:W4:Y:S02]  /*76c0*/  SYNCS.PHASECHK.TRANS64.TRYWAIT P0, [R0+URZ], R2 ;  /* 0x00000002000075a7 */ /* 0x00452400080011ff */
[----:B----4-:R-:W-:Y:S05]  /*76d0*/  @!P0 NANOSLEEP.SYNCS 0x989680 ;  /* 0x009896800000895d */ /* 0x010fea0003900000 */
[----:B------:R-:W4:Y:S02]  /*76e0*/  @!P0 SYNCS.PHASECHK.TRANS64 P0, [R0+URZ], R2 ;  /* 0x00000002000085a7 */ /* 0x000f2400080010ff */
[----:B----4-:R-:W-:Y:S05]  /*76f0*/  @!P0 BRA `(.L_x_124) ;  /* 0xfffffffc00f08947 */ /* 0x010fea000383ffff */
[----:B------:R-:W-:Y:S05]  /*7700*/  BRA `(.L_x_125) ;  /* 0xffffffc000a87947 */ /* 0x000fea000383ffff */
.L_x_69:
[----:B------:R-:W-:-:S07]  /*7710*/  MOV R0, UR5 ;  /* 0x0000000500007c02 */ /* 0x000fce0008000f00 */
.L_x_126:
[----:B-1----:R1:W2:Y:S02]  /*7720*/  SYNCS.PHASECHK.TRANS64.TRYWAIT P0, [R0+URZ], R3 ;  /* 0x00000003000075a7 */ /* 0x0022a400080011ff */
[----:B--2---:R-:W-:Y:S05]  /*7730*/  @!P0 NANOSLEEP.SYNCS 0x989680 ;  /* 0x009896800000895d */ /* 0x004fea0003900000 */
[----:B------:R-:W2:Y:S02]  /*7740*/  @!P0 SYNCS.PHASECHK.TRANS64 P0, [R0+URZ], R3 ;  /* 0x00000003000085a7 */ /* 0x000ea400080010ff */
[----:B--2---:R-:W-:Y:S05]  /*7750*/  @!P0 BRA `(.L_x_126) ;  /* 0xfffffffc00f08947 */ /* 0x004fea000383ffff */
[----:B------:R-:W-:Y:S05]  /*7760*/  BRA `(.L_x_127) ;  /* 0xffffffc000b47947 */ /* 0x000fea000383ffff */
.L_x_70:
[----:B------:R-:W-:-:S07]  /*7770*/  MOV R0, UR5 ;  /* 0x0000000500007c02 */ /* 0x000fce0008000f00 */
.L_x_128:
[----:B-1----:R1:W2:Y:S02]  /*7780*/  SYNCS.PHASECHK.TRANS64.TRYWAIT P0, [R0+URZ], R3 ;  /* 0x00000003000075a7 */ /* 0x0022a400080011ff */
[----:B--2---:R-:W-:Y:S05]  /*7790*/  @!P0 NANOSLEEP.SYNCS 0x989680 ;  /* 0x009896800000895d */ /* 0x004fea0003900000 */
[----:B------:R-:W2:Y:S02]  /*77a0*/  @!P0 SYNCS.PHASECHK.TRANS64 P0, [R0+URZ], R3 ;  /* 0x00000003000085a7 */ /* 0x000ea400080010ff */
[----:B--2---:R-:W-:Y:S05]  /*77b0*/  @!P0 BRA `(.L_x_128) ;  /* 0xfffffffc00f08947 */ /* 0x004fea000383ffff */
[----:B------:R-:W-:Y:S05]  /*77c0*/  BRA `(.L_x_129) ;  /* 0xffffffc000c07947 */ /* 0x000fea000383ffff */
.L_x_71:
[----:B-1----:R-:W-:-:S07]  /*77d0*/  MOV R0, UR4 ;  /* 0x0000000400007c02 */ /* 0x002fce0008000f00 */
.L_x_130:
[----:B-1----:R1:W2:Y:S02]  /*77e0*/  SYNCS.PHASECHK.TRANS64.TRYWAIT P0, [R0+URZ], R2 ;  /* 0x00000002000075a7 */ /* 0x0022a400080011ff */
[----:B--2---:R-:W-:Y:S05]  /*77f0*/  @!P0 NANOSLEEP.SYNCS 0x989680 ;  /* 0x009896800000895d */ /* 0x004fea0003900000 */
[----:B------:R-:W2:Y:S02]  /*7800*/  @!P0 SYNCS.PHASECHK.TRANS64 P0, [R0+URZ], R2 ;  /* 0x00000002000085a7 */ /* 0x000ea400080010ff */
[----:B--2---:R-:W-:Y:S05]  /*7810*/  @!P0 BRA `(.L_x_130) ;  /* 0xfffffffc00f08947 */ /* 0x004fea000383ffff */
[----:B------:R-:W-:Y:S05]  /*7820*/  BRA `(.L_x_131) ;  /* 0xffffffc000cc7947 */ /* 0x000fea000383ffff */
.L_x_76:
[----:B--2---:R2:W3:Y:S02]  /*7830*/  SYNCS.PHASECHK.TRANS64.TRYWAIT P0, [R7+URZ+0x70], R0 ;  /* 0x00007000070075a7 */ /* 0x0044e400080011ff */
[----:B---3--:R-:W-:Y:S05]  /*7840*/  @!P0 NANOSLEEP.SYNCS 0x989680 ;  /* 0x009896800000895d */ /* 0x008fea0003900000 */
[----:B------:R-:W3:Y:S02]  /*7850*/  @!P0 SYNCS.PHASECHK.TRANS64 P0, [R7+URZ+0x70], R0 ;  /* 0x00007000070085a7 */ /* 0x000ee400080010ff */
[----:B---3--:R-:W-:Y:S05]  /*7860*/  @!P0 BRA `(.L_x_76) ;  /* 0xfffffffc00f08947 */ /* 0x008fea000383ffff */
[----:B------:R-:W-:Y:S05]  /*7870*/  BRA `(.L_x_132) ;  /* 0xffffffc400e07947 */ /* 0x000fea000383ffff */
.L_x_79:
[----:B-1----:R-:W-:Y:S07]  /*7880*/  MOV R0, UR17 ;  /* 0x0000001100007c02 */ /* 0x002fee0008000f00 */
.L_x_133:
[----:B-1----:R1:W2:Y:S02]  /*7890*/  SYNCS.PHASECHK.TRANS64.TRYWAIT P2, [R0+URZ+0x68], R7 ;  /* 0x00006807000075a7 */ /* 0x0022a400080411ff */
[----:B--2---:R-:W-:Y:S05]  /*78a0*/  @!P2 NANOSLEEP.SYNCS 0x989680 ;  /* 0x009896800000a95d */ /* 0x004fea0003900000 */
[----:B------:R-:W2:Y:S02]  /*78b0*/  @!P2 SYNCS.PHASECHK.TRANS64 P2, [R0+URZ+0x68], R7 ;  /* 0x000068070000a5a7 */ /* 0x000ea400080410ff */
[----:B--2---:R-:W-:Y:S05]  /*78c0*/  @!P2 BRA `(.L_x_133) ;  /* 0xfffffffc00f0a947 */ /* 0x004fea000383ffff */
[----:B------:R-:W-:Y:S05]  /*78d0*/  BRA `(.L_x_78) ;  /* 0xffffffcc00407947 */ /* 0x000fea000383ffff */
.L_x_82:
[----:B-1----:R-:W-:Y:S07]  /*78e0*/  MOV R0, UR17 ;  /* 0x0000001100007c02 */ /* 0x002fee0008000f00 */
.L_x_134:
[----:B-1----:R1:W2:Y:S02]  /*78f0*/  SYNCS.PHASECHK.TRANS64.TRYWAIT P0, [R0+URZ+0x58], R6 ;  /* 0x00005806000075a7 */ /* 0x0022a400080011ff */
[----:B--2---:R-:W-:Y:S05]  /*7900*/  @!P0 NANOSLEEP.SYNCS 0x989680 ;  /* 0x009896800000895d */ /* 0x004fea0003900000 */
[----:B------:R-:W2:Y:S02]  /*7910*/  @!P0 SYNCS.PHASECHK.TRANS64 P0, [R0+URZ+0x58], R6 ;  /* 0x00005806000085a7 */ /* 0x000ea400080010ff */
[----:B--2---:R-:W-:Y:S05]  /*7920*/  @!P0 BRA `(.L_x_134) ;  /* 0xfffffffc00f08947 */ /* 0x004fea000383ffff */
[----:B------:R-:W-:Y:S05]  /*7930*/  BRA `(.L_x_135) ;  /* 0xffffffcc00907947 */ /* 0x000fea000383ffff */
.L_x_85:
[----:B--2---:R2:W4:Y:S02]  /*7940*/  SYNCS.PHASECHK.TRANS64.TRYWAIT P0, [R3+URZ+0x70], R0 ;  /* 0x00007000030075a7 */ /* 0x00452400080011ff */
[----:B----4-:R-:W-:Y:S05]  /*7950*/  @!P0 NANOSLEEP.SYNCS 0x989680 ;  /* 0x009896800000895d */ /* 0x010fea0003900000 */
[----:B------:R-:W4:Y:S02]  /*7960*/  @!P0 SYNCS.PHASECHK.TRANS64 P0, [R3+URZ+0x70], R0 ;  /* 0x00007000030085a7 */ /* 0x000f2400080010ff */
[----:B----4-:R-:W-:Y:S05]  /*7970*/  @!P0 BRA `(.L_x_85) ;  /* 0xfffffffc00f08947 */ /* 0x010fea000383ffff */
[----:B------:R-:W-:Y:S05]  /*7980*/  BRA `(.L_x_136) ;  /* 0xffffffd000e07947 */ /* 0x000fea000383ffff */
.L_x_96:
[----:B-1----:R-:W-:Y:S04]  /*7990*/  MOV R0, UR44 ;  /* 0x0000002c00007c02 */ /* 0x002fe80008000f00 */
[----:B------:R1:W2:Y:S03]  /*79a0*/  SYNCS.PHASECHK.TRANS64.TRYWAIT P1, [R0+URZ+0x50], R3 ;  /* 0x00005003000075a7 */ /* 0x0002a600080211ff */
[----:B--2---:R-:W-:Y:S05]  /*79b0*/  @!P1 NANOSLEEP.SYNCS 0x989680 ;  /* 0x009896800000995d */ /* 0x004fea0003900000 */
[----:B------:R-:W2:Y:S02]  /*79c0*/  @!P1 SYNCS.PHASECHK.TRANS64 P1, [R0+URZ+0x50], R3 ;  /* 0x00005003000095a7 */ /* 0x000ea400080210ff */
[----:B--2---:R-:W-:Y:S05]  /*79d0*/  @!P1 BRA `(.L_x_96) ;  /* 0xfffffffc00ec9947 */ /* 0x004fea000383ffff */
[----:B------:R-:W-:Y:S05]  /*79e0*/  BRA `(.L_x_95) ;  /* 0xffffffe000387947 */ /* 0x000fea000383ffff */
.L_x_98:
[----:B------:R1:W1:Y:S02]  /*79f0*/  SYNCS.PHASECHK.TRANS64.TRYWAIT P1, [R22+URZ+0x90], R4 ;  /* 0x00009004160075a7 */ /* 0x00026400080211ff */
[----:B-1----:R-:W-:Y:S05]  /*7a00*/  @!P1 NANOSLEEP.SYNCS 0x989680 ;  /* 0x009896800000995d */ /* 0x002fea0003900000 */
[----:B------:R-:W1:Y:S02]  /*7a10*/  @!P1 SYNCS.PHASECHK.TRANS64 P1, [R22+URZ+0x90], R4 ;  /* 0x00009004160095a7 */ /* 0x000e6400080210ff */
[----:B-1----:R-:W-:Y:S05]  /*7a20*/  @!P1 BRA `(.L_x_98) ;  /* 0xfffffffc00f09947 */ /* 0x002fea000383ffff */
[----:B------:R-:W-:Y:S05]  /*7a30*/  BRA `(.L_x_97) ;  /* 0xffffffe0007c7947 */ /* 0x000fea000383ffff */
        .weak           $__internal_0_$__cuda_sm10x_tcgen05_guardrail_trap_col_being_dealloced_not_returned_by_alloc
        .type           $__internal_0_$__cuda_sm10x_tcgen05_guardrail_trap_col_being_dealloced_not_returned_by_alloc,@function
        .size           $__internal_0_$__cuda_sm10x_tcgen05_guardrail_trap_col_being_dealloced_not_returned_by_alloc,($__internal_1_$__cuda_sm10x_tcgen05_guardrail_trap_phase_invalid_during_alloc - $__internal_0_$__cuda_sm10x_tcgen05_guardrail_trap_col_being_dealloced_not_returned_by_alloc)
$__internal_0_$__cuda_sm10x_tcgen05_guardrail_trap_col_being_dealloced_not_returned_by_alloc:
[----:B------:R-:W-:Y:S05]  /*7a40*/  BPT.TRAP 0x1 ;  /* 0x000000040000795c */ /* 0x000fea0000300000 */
[----:B------:R-:W-:-:S04]  /*7a50*/  HFMA2 R3, -RZ, RZ, 0, 0 ;  /* 0x00000000ff037431 */ /* 0x000fc800000001ff */
[----:B------:R-:W-:Y:S05]  /*7a60*/  RET.REL.NODEC R2 `(_ZN7cutlass13device_kernelINS_4gemm6kernel13GemmUniversalIN4cute5tupleIJiiiiEEENS1_10collective13CollectiveMmaINS1_35MainloopSm100TmaUmmaWarpSpecializedILi5ELi2ELi4ENS5_IJNS4_1CILi1EEENSA_ILi2EEESB_EEEEENS5_IJNSA_ILi128EEENSA_ILi64EEESF_EEEaNS5_IJlSB_lEEEaSI_NS4_8TiledMMAINS4_8MMA_AtomIJNS4_15SM100_MMA_S8_SSIaaiLi128ELi64ELNS4_4UMMA5MajorE0ELSN_0ELNSM_8SaturateE0EEEEEENS4_6LayoutINS5_IJSB_SB_SB_EEENS5_IJNSA_ILi0EEEST_ST_EEEEENS5_IJNS4_10UnderscoreESW_SW_EEEEENS4_23SM90_TMA_LOAD_MULTICASTENS4_14ComposedLayoutINS4_7SwizzleILi3ELi4ELi3EEENS4_18smem_ptr_flag_bitsILi8EEENSR_INS5_IJNSA_ILi8EEESF_EEENS5_IJSF_SB_EEEEEEEvNS4_8identityENS4_13SM90_TMA_LOADES19_vS1A_EENS_8epilogue10collective18CollectiveEpilogueINS1D_23Sm100TmaWarpSpecializedILi1ELi1ELi64ELb0ELb0EEEJSH_NS5_IJNSR_ISF_SB_EENSR_ISG_SB_EEEEEaSI_aSI_NS1D_6fusion15FusionCallbacksIS1H_NS1L_17LinearCombinationIaiaiLNS_15FloatRoundStyleE2EEESH_S1K_JEEENS4_5SM1004TMEM4LOAD26SM100_TMEM_LOAD_32dp32b64xES1B_NS10_INS11_ILi2ELi4ELi3EEES14_NSR_INS5_IJS15_SG_EEENS5_IJSG_SB_EEEEEEENS4_39AutoVectorizingCopyWithAssumedAlignmentILi128EEENS4_14SM90_TMA_STOREES1Z_S21_S21_EEEvvEEEEvNT_6ParamsE) ;  /* 0xffffff8402647950 */ /* 0x000fea0003c3ffff */
        .weak           $__internal_1_$__cuda_sm10x_tcgen05_guardrail_trap_phase_invalid_during_alloc
        .type           $__internal_1_$__cuda_sm10x_tcgen05_guardrail_trap_phase_invalid_during_alloc,@function
        .size           $__internal_1_$__cuda_sm10x_tcgen05_guardrail_trap_phase_invalid_during_alloc,($__internal_2_$__cuda_sm10x_tcgen05_guardrail_trap_unallocated_columns_being_dealloced - $__internal_1_$__cuda_sm10x_tcgen05_guardrail_trap_phase_invalid_during_alloc)
$__internal_1_$__cuda_sm10x_tcgen05_guardrail_trap_phase_invalid_during_alloc:
[----:B------:R-:W-:Y:S05]  /*7a70*/  BPT.TRAP 0x1 ;  /* 0x000000040000795c */ /* 0x000fea0000300000 */
[----:B------:R-:W-:-:S04]  /*7a80*/  MOV R5, 0x0 ;  /* 0x0000000000057802 */ /* 0x000fc80000000f00 */
[----:B------:R-:W-:Y:S05]  /*7a90*/  RET.REL.NODEC R4 `(_ZN7cutlass13device_kernelINS_4gemm6kernel13GemmUniversalIN4cute5tupleIJiiiiEEENS1_10collective13CollectiveMmaINS1_35MainloopSm100TmaUmmaWarpSpecializedILi5ELi2ELi4ENS5_IJNS4_1CILi1EEENSA_ILi2EEESB_EEEEENS5_IJNSA_ILi128EEENSA_ILi64EEESF_EEEaNS5_IJlSB_lEEEaSI_NS4_8TiledMMAINS4_8MMA_AtomIJNS4_15SM100_MMA_S8_SSIaaiLi128ELi64ELNS4_4UMMA5MajorE0ELSN_0ELNSM_8SaturateE0EEEEEENS4_6LayoutINS5_IJSB_SB_SB_EEENS5_IJNSA_ILi0EEEST_ST_EEEEENS5_IJNS4_10UnderscoreESW_SW_EEEEENS4_23SM90_TMA_LOAD_MULTICASTENS4_14ComposedLayoutINS4_7SwizzleILi3ELi4ELi3EEENS4_18smem_ptr_flag_bitsILi8EEENSR_INS5_IJNSA_ILi8EEESF_EEENS5_IJSF_SB_EEEEEEEvNS4_8identityENS4_13SM90_TMA_LOADES19_vS1A_EENS_8epilogue10collective18CollectiveEpilogueINS1D_23Sm100TmaWarpSpecializedILi1ELi1ELi64ELb0ELb0EEEJSH_NS5_IJNSR_ISF_SB_EENSR_ISG_SB_EEEEEaSI_aSI_NS1D_6fusion15FusionCallbacksIS1H_NS1L_17LinearCombinationIaiaiLNS_15FloatRoundStyleE2EEESH_S1K_JEEENS4_5SM1004TMEM4LOAD26SM100_TMEM_LOAD_32dp32b64xES1B_NS10_INS11_ILi2ELi4ELi3EEES14_NSR_INS5_IJS15_SG_EEENS5_IJSG_SB_EEEEEEENS4_39AutoVectorizingCopyWithAssumedAlignmentILi128EEENS4_14SM90_TMA_STOREES1Z_S21_S21_EEEvvEEEEvNT_6ParamsE) ;  /* 0xffffff8404587950 */ /* 0x000fea0003c3ffff */
        .weak           $__internal_2_$__cuda_sm10x_tcgen05_guardrail_trap_unallocated_columns_being_dealloced
        .type           $__internal_2_$__cuda_sm10x_tcgen05_guardrail_trap_unallocated_columns_being_dealloced,@function
        .size           $__internal_2_$__cuda_sm10x_tcgen05_guardrail_trap_unallocated_columns_being_dealloced,(.L_x_138 - $__internal_2_$__cuda_sm10x_tcgen05_guardrail_trap_unallocated_columns_being_dealloced)
$__internal_2_$__cuda_sm10x_tcgen05_guardrail_trap_unallocated_columns_being_dealloced:
[----:B------:R-:W-:Y:S05]  /*7aa0*/  BPT.TRAP 0x1 ;  /* 0x000000040000795c */ /* 0x000fea0000300000 */
[----:B------:R-:W-:-:S04]  /*7ab0*/  HFMA2 R3, -RZ, RZ, 0, 0 ;  /* 0x00000000ff037431 */ /* 0x000fc800000001ff */
[----:B------:R-:W-:Y:S05]  /*7ac0*/  RET.REL.NODEC R2 `(_ZN7cutlass13device_kernelINS_4gemm6kernel13GemmUniversalIN4cute5tupleIJiiiiEEENS1_10collective13CollectiveMmaINS1_35MainloopSm100TmaUmmaWarpSpecializedILi5ELi2ELi4ENS5_IJNS4_1CILi1EEENSA_ILi2EEESB_EEEEENS5_IJNSA_ILi128EEENSA_ILi64EEESF_EEEaNS5_IJlSB_lEEEaSI_NS4_8TiledMMAINS4_8MMA_AtomIJNS4_15SM100_MMA_S8_SSIaaiLi128ELi64ELNS4_4UMMA5MajorE0ELSN_0ELNSM_8SaturateE0EEEEEENS4_6LayoutINS5_IJSB_SB_SB_EEENS5_IJNSA_ILi0EEEST_ST_EEEEENS5_IJNS4_10UnderscoreESW_SW_EEEEENS4_23SM90_TMA_LOAD_MULTICASTENS4_14ComposedLayoutINS4_7SwizzleILi3ELi4ELi3EEENS4_18smem_ptr_flag_bitsILi8EEENSR_INS5_IJNSA_ILi8EEESF_EEENS5_IJSF_SB_EEEEEEEvNS4_8identityENS4_13SM90_TMA_LOADES19_vS1A_EENS_8epilogue10collective18CollectiveEpilogueINS1D_23Sm100TmaWarpSpecializedILi1ELi1ELi64ELb0ELb0EEEJSH_NS5_IJNSR_ISF_SB_EENSR_ISG_SB_EEEEEaSI_aSI_NS1D_6fusion15FusionCallbacksIS1H_NS1L_17LinearCombinationIaiaiLNS_15FloatRoundStyleE2EEESH_S1K_JEEENS4_5SM1004TMEM4LOAD26SM100_TMEM_LOAD_32dp32b64xES1B_NS10_INS11_ILi2ELi4ELi3EEES14_NSR_INS5_IJS15_SG_EEENS5_IJSG_SB_EEEEEEENS4_39AutoVectorizingCopyWithAssumedAlignmentILi128EEENS4_14SM90_TMA_STOREES1Z_S21_S21_EEEvvEEEEvNT_6ParamsE) ;  /* 0xffffff84024c7950 */ /* 0x000fea0003c3ffff */
.L_x_137:
[----:B------:R-:W-:-:S00]  /*7ad0*/  BRA `(.L_x_137) ;  /* 0xfffffffc00fc7947 */ /* 0x000fc0000383ffff */
[----:B------:R-:W-:-:S00]  /*7ae0*/  NOP ;  /* 0x0000000000007918 */ /* 0x000fc00000000000 */
        /* <DEDUP_REMOVED lines=9> */
.L_x_138:


//--------------------- .nv.global.init           --------------------------
	.section	.nv.global.init,"aw",@progbits
.nv.global.init:
	.type		$str$27,@object
	.size		$str$27,($str$28 - $str$27)
$str$27:
        /*0000*/ 	.byte	0x28, 0x61, 0x64, 0x64, 0x72, 0x65, 0x73, 0x73, 0x20, 0x26, 0x20, 0x6d, 0x61, 0x73, 0x6b, 0x29
        /*0010*/ 	.byte	0x20, 0x3d, 0x3d, 0x20, 0x30, 0x00
	.type		$str$28,@object
	.size		$str$28,($str$26 - $str$28)
$str$28:
        /*0016*/ 	.byte	0x2f, 0x74, 0x6d, 0x70, 0x2f, 0x63, 0x75, 0x74, 0x6c, 0x61, 0x73, 0x73, 0x5f, 0x73, 0x77, 0x65
        /*0026*/ 	.byte	0x65, 0x70, 0x5f, 0x73, 0x72, 0x63, 0x2f, 0x69, 0x6e, 0x63, 0x6c, 0x75, 0x64, 0x65, 0x2f, 0x63
        /*0036*/ 	.byte	0x75, 0x74, 0x65, 0x2f, 0x70, 0x6f, 0x69, 0x6e, 0x74, 0x65, 0x72, 0x5f, 0x66, 0x6c, 0x61, 0x67
        /*0046*/ 	.byte	0x67, 0x65, 0x64, 0x2e, 0x68, 0x70, 0x70, 0x00
	.type		$str$26,@object
	.size		$str$26,($str$25 - $str$26)
$str$26:
        /*004e*/ 	.byte	0x2f, 0x74, 0x6d, 0x70, 0x2f, 0x63, 0x75, 0x74, 0x6c, 0x61, 0x73, 0x73, 0x5f, 0x73, 0x77, 0x65
        /*005e*/ 	.byte	0x65, 0x70, 0x5f, 0x73, 0x72, 0x63, 0x2f, 0x69, 0x6e, 0x63, 0x6c, 0x75, 0x64, 0x65, 0x2f, 0x63
        /*006e*/ 	.byte	0x75, 0x74, 0x65, 0x2f, 0x61, 0x74, 0x6f, 0x6d, 0x2f, 0x63, 0x6f, 0x70, 0x79, 0x5f, 0x74, 0x72
        /*007e*/ 	.byte	0x61, 0x69, 0x74, 0x73, 0x5f, 0x73, 0x6d, 0x31, 0x30, 0x30, 0x2e, 0x68, 0x70, 0x70, 0x00
	.type		$str$25,@object
	.size		$str$25,(__unnamed_1 - $str$25)
$str$25:
        /*008d*/ 	.byte	0x28, 0x28, 0x75, 0x69, 0x6e, 0x74, 0x33, 0x32, 0x5f, 0x74, 0x28, 0x74, 0x68, 0x72, 0x65, 0x61
        /*009d*/ 	.byte	0x64, 0x49, 0x64, 0x78, 0x2e, 0x78, 0x29, 0x20, 0x2f, 0x20, 0x33, 0x32, 0x29, 0x20, 0x25, 0x20
        /*00ad*/ 	.byte	0x34, 0x29, 0x20, 0x3d, 0x3d, 0x20, 0x28, 0x28, 0x28, 0x74, 0x6d, 0x65, 0x6d, 0x5f, 0x61, 0x64
        /*00bd*/ 	.byte	0x64, 0x72, 0x20, 0x3e, 0x3e, 0x20, 0x31, 0x36, 0x29, 0x20, 0x2f, 0x20, 0x33, 0x32, 0x29, 0x20
        /*00cd*/ 	.byte	0x25, 0x20, 0x34, 0x29, 0x00
	.type		__unnamed_1,@object
	.size		__unnamed_1,(__unnamed_2 - __unnamed_1)
__unnamed_1:
        /*00d2*/ 	.byte	0x61, 0x75, 0x74, 0x6f, 0x20, 0x63, 0x75, 0x74, 0x65, 0x3a, 0x3a, 0x61, 0x73, 0x5f, 0x70, 0x6f
        /* <DEDUP_REMOVED lines=24> */
        /*0262*/ 	.byte	0x5d, 0x00
	.type		__unnamed_2,@object
	.size		__unnamed_2,(.L_2 - __unnamed_2)
__unnamed_2:
        /* <DEDUP_REMOVED lines=42> */
        /*0504*/ 	.byte	0x43, 0x3c, 0x30, 0x3e, 0x3e, 0x3e, 0x3e, 0x5d, 0x00
.L_2:


//--------------------- .nv.shared._ZN7cutlass13device_kernelINS_4gemm6kernel13GemmUniversalIN4cute5tupleIJiiiiEEENS1_10collective13CollectiveMmaINS1_35MainloopSm100TmaUmmaWarpSpecializedILi5ELi2ELi4ENS5_IJNS4_1CILi1EEENSA_ILi2EEESB_EEEEENS5_IJNSA_ILi128EEENSA_ILi64EEESF_EEEaNS5_IJlSB_lEEEaSI_NS4_8TiledMMAINS4_8MMA_AtomIJNS4_15SM100_MMA_S8_SSIaaiLi128ELi64ELNS4_4UMMA5MajorE0ELSN_0ELNSM_8SaturateE0EEEEEENS4_6LayoutINS5_IJSB_SB_SB_EEENS5_IJNSA_ILi0EEEST_ST_EEEEENS5_IJNS4_10UnderscoreESW_SW_EEEEENS4_23SM90_TMA_LOAD_MULTICASTENS4_14ComposedLayoutINS4_7SwizzleILi3ELi4ELi3EEENS4_18smem_ptr_flag_bitsILi8EEENSR_INS5_IJNSA_ILi8EEESF_EEENS5_IJSF_SB_EEEEEEEvNS4_8identityENS4_13SM90_TMA_LOADES19_vS1A_EENS_8epilogue10collective18CollectiveEpilogueINS1D_23Sm100TmaWarpSpecializedILi1ELi1ELi64ELb0ELb0EEEJSH_NS5_IJNSR_ISF_SB_EENSR_ISG_SB_EEEEEaSI_aSI_NS1D_6fusion15FusionCallbacksIS1H_NS1L_17LinearCombinationIaiaiLNS_15FloatRoundStyleE2EEESH_S1K_JEEENS4_5SM1004TMEM4LOAD26SM100_TMEM_LOAD_32dp32b64xES1B_NS10_INS11_ILi2ELi4ELi3EEES14_NSR_INS5_IJS15_SG_EEENS5_IJSG_SB_EEEEEEENS4_39AutoVectorizingCopyWithAssumedAlignmentILi128EEENS4_14SM90_TMA_STOREES1Z_S21_S21_EEEvvEEEEvNT_6ParamsE --------------------------
	.section	.nv.shared._ZN7cutlass13device_kernelINS_4gemm6kernel13GemmUniversalIN4cute5tupleIJiiiiEEENS1_10collective13CollectiveMmaINS1_35MainloopSm100TmaUmmaWarpSpecializedILi5ELi2ELi4ENS5_IJNS4_1CILi1EEENSA_ILi2EEESB_EEEEENS5_IJNSA_ILi128EEENSA_ILi64EEESF_EEEaNS5_IJlSB_lEEEaSI_NS4_8TiledMMAINS4_8MMA_AtomIJNS4_15SM100_MMA_S8_SSIaaiLi128ELi64ELNS4_4UMMA5MajorE0ELSN_0ELNSM_8SaturateE0EEEEEENS4_6LayoutINS5_IJSB_SB_SB_EEENS5_IJNSA_ILi0EEEST_ST_EEEEENS5_IJNS4_10UnderscoreESW_SW_EEEEENS4_23SM90_TMA_LOAD_MULTICASTENS4_14ComposedLayoutINS4_7SwizzleILi3ELi4ELi3EEENS4_18smem_ptr_flag_bitsILi8EEENSR_INS5_IJNSA_ILi8EEESF_EEENS5_IJSF_SB_EEEEEEEvNS4_8identityENS4_13SM90_TMA_LOADES19_vS1A_EENS_8epilogue10collective18CollectiveEpilogueINS1D_23Sm100TmaWarpSpecializedILi1ELi1ELi64ELb0ELb0EEEJSH_NS5_IJNSR_ISF_SB_EENSR_ISG_SB_EEEEEaSI_aSI_NS1D_6fusion15FusionCallbacksIS1H_NS1L_17LinearCombinationIaiaiLNS_15FloatRoundStyleE2EEESH_S1K_JEEENS4_5SM1004TMEM4LOAD26SM100_TMEM_LOAD_32dp32b64xES1B_NS10_INS11_ILi2ELi4ELi3EEES14_NSR_INS5_IJS15_SG_EEENS5_IJSG_SB_EEEEEEENS4_39AutoVectorizingCopyWithAssumedAlignmentILi128EEENS4_14SM90_TMA_STOREES1Z_S21_S21_EEEvvEEEEvNT_6ParamsE,"aw",@nobits
	.sectionflags	@""
	.align	16
	.zero		1024


//--------------------- .nv.shared.reserved.0     --------------------------
	.section	.nv.shared.reserved.0,"aw",@nobits
	.weak		__nv_reservedSMEM_offset_0_alias
	.size		__nv_reservedSMEM_offset_0_alias, 0, 64
	.other		__nv_reservedSMEM_offset_0_alias,@"STO_CUDA_RESERVED_SHARED STV_DEFAULT"
__nv_reservedSMEM_offset_0_alias:
	.zero		0
.nv.shared.reserved.0:
	.zero		64
	.weak		__nv_reservedSMEM_tcgen05_partition
	.type		__nv_reservedSMEM_tcgen05_partition,@object
	.size		__nv_reservedSMEM_tcgen05_partition,(.L_0 - __nv_reservedSMEM_tcgen05_partition)
__nv_reservedSMEM_tcgen05_partition:
	.zero		32
.L_0:


//--------------------- .nv.global                --------------------------
	.section	.nv.global,"aw",@nobits
.nv.global:
	.type		_ZN40_INTERNAL_dd19b1e1_4_k_cu_001ada59_107384cute1_E,@object
	.size		_ZN40_INTERNAL_dd19b1e1_4_k_cu_001ada59_107384cute1_E,(_ZN40_INTERNAL_dd19b1e1_4_k_cu_001ada59_107384cuda3std3__45__cpo6cbeginE - _ZN40_INTERNAL_dd19b1e1_4_k_cu_001ada59_107384cute1_E)
_ZN40_INTERNAL_dd19b1e1_4_k_cu_001ada59_107384cute1_E:
	.zero		1
	.type		_ZN40_INTERNAL_dd19b1e1_4_k_cu_001ada59_107384cuda3std3__45__cpo6cbeginE,@object
	.size		_ZN40_INTERNAL_dd19b1e1_4_k_cu_001ada59_107384cuda3std3__45__cpo6cbeginE,(_ZN40_INTERNAL_dd19b1e1_4_k_cu_001ada59_107384cuda3std3__48in_placeE - _ZN40_INTERNAL_dd19b1e1_4_k_cu_001ada59_107384cuda3std3__45__cpo6cbeginE)
_ZN40_INTERNAL_dd19b1e1_4_k_cu_001ada59_107384cuda3std3__45__cpo6cbeginE:
	.zero		1
	.type		_ZN40_INTERNAL_dd19b1e1_4_k_cu_001ada59_107384cuda3std3__48in_placeE,@object
	.size		_ZN40_INTERNAL_dd19b1e1_4_k_cu_001ada59_107384cuda3std3__48in_placeE,(_ZN40_INTERNAL_dd19b1e1_4_k_cu_001ada59_107384cuda3std6ranges3__45__cpo9iter_moveE - _ZN40_INTERNAL_dd19b1e1_4_k_cu_001ada59_107384cuda3std3__48in_placeE)
_ZN40_INTERNAL_dd19b1e1_4_k_cu_001ada59_107384cuda3std3__48in_placeE:
	.zero		1
	.type		_ZN40_INTERNAL_dd19b1e1_4_k_cu_001ada59_107384cuda3std6ranges3__45__cpo9iter_moveE,@object
	.size		_ZN40_INTERNAL_dd19b1e1_4_k_cu_001ada59_107384cuda3std6ranges3__45__cpo9iter_moveE,(_ZN40_INTERNAL_dd19b1e1_4_k_cu_001ada59_107384cuda3std3__45__cpo5beginE - _ZN40_INTERNAL_dd19b1e1_4_k_cu_001ada59_107384cuda3std6ranges3__45__cpo9iter_moveE)
_ZN40_INTERNAL_dd19b1e1_4_k_cu_001ada59_107384cuda3std6ranges3__45__cpo9iter_moveE:
	.zero		1
	.type		_ZN40_INTERNAL_dd19b1e1_4_k_cu_001ada59_107384cuda3std3__45__cpo5beginE,@object
	.size		_ZN40_INTERNAL_dd19b1e1_4_k_cu_001ada59_107384cuda3std3__45__cpo5beginE,(_ZN40_INTERNAL_dd19b1e1_4_k_cu_001ada59_107384cuda3std3__442_GLOBAL__N__dd19b1e1_4_k_cu_001ada59_107386ignoreE - _ZN40_INTERNAL_dd19b1e1_4_k_cu_001ada59_107384cuda3std3__45__cpo5beginE)
_ZN40_INTERNAL_dd19b1e1_4_k_cu_001ada59_107384cuda3std3__45__cpo5beginE:
	.zero		1
	.type		_ZN40_INTERNAL_dd19b1e1_4_k_cu_001ada59_107384cuda3std3__442_GLOBAL__N__dd19b1e1_4_k_cu_001ada59_107386ignoreE,@object
	.size		_ZN40_INTERNAL_dd19b1e1_4_k_cu_001ada59_107384cuda3std3__442_GLOBAL__N__dd19b1e1_4_k_cu_001ada59_107386ignoreE,(_ZN40_INTERNAL_dd19b1e1_4_k_cu_001ada59_107384cute7productE - _ZN40_INTERNAL_dd19b1e1_4_k_cu_001ada59_107384cuda3std3__442_GLOBAL__N__dd19b1e1_4_k_cu_001ada59_107386ignoreE)
_ZN40_INTERNAL_dd19b1e1_4_k_cu_001ada59_107384cuda3std3__442_GLOBAL__N__dd19b1e1_4_k_cu_001ada59_107386ignoreE:
	.zero		1
	.type		_ZN40_INTERNAL_dd19b1e1_4_k_cu_001ada59_107384cute7productE,@object
	.size		_ZN40_INTERNAL_dd19b1e1_4_k_cu_001ada59_107384cute7productE,(_ZN40_INTERNAL_dd19b1e1_4_k_cu_001ada59_107384cuda3std3__45__cpo3endE - _ZN40_INTERNAL_dd19b1e1_4_k_cu_001ada59_107384cute7productE)
_ZN40_INTERNAL_dd19b1e1_4_k_cu_001ada59_107384cute7productE:
	.zero		1
	.type		_ZN40_INTERNAL_dd19b1e1_4_k_cu_001ada59_107384cuda3std3__45__cpo3endE,@object
	.size		_ZN40_INTERNAL_dd19b1e1_4_k_cu_001ada59_107384cuda3std3__45__cpo3endE,(_ZN40_INTERNAL_dd19b1e1_4_k_cu_001ada59_107384cuda3std3__419piecewise_constructE - _ZN40_INTERNAL_dd19b1e1_4_k_cu_001ada59_107384cuda3std3__45__cpo3endE)
_ZN40_INTERNAL_dd19b1e1_4_k_cu_001ada59_107384cuda3std3__45__cpo3endE:
	.zero		1
	.type		_ZN40_INTERNAL_dd19b1e1_4_k_cu_001ada59_107384cuda3std3__419piecewise_constructE,@object
	.size		_ZN40_INTERNAL_dd19b1e1_4_k_cu_001ada59_107384cuda3std3__419piecewise_constructE,(_ZN40_INTERNAL_dd19b1e1_4_k_cu_001ada59_107384cuda3std3__45__cpo4cendE - _ZN40_INTERNAL_dd19b1e1_4_k_cu_001ada59_107384cuda3std3__419piecewise_constructE)
_ZN40_INTERNAL_dd19b1e1_4_k_cu_001ada59_107384cuda3std3__419piecewise_constructE:
	.zero		1
	.type		_ZN40_INTERNAL_dd19b1e1_4_k_cu_001ada59_107384cuda3std3__45__cpo4cendE,@object
	.size		_ZN40_INTERNAL_dd19b1e1_4_k_cu_001ada59_107384cuda3std3__45__cpo4cendE,(_ZN40_INTERNAL_dd19b1e1_4_k_cu_001ada59_107384cuda3std6ranges3__45__cpo4swapE - _ZN40_INTERNAL_dd19b1e1_4_k_cu_001ada59_107384cuda3std3__45__cpo4cendE)
_ZN40_INTERNAL_dd19b1e1_4_k_cu_001ada59_107384cuda3std3__45__cpo4cendE:
	.zero		1
	.type		_ZN40_INTERNAL_dd19b1e1_4_k_cu_001ada59_107384cuda3std6ranges3__45__cpo4swapE,@object
	.size		_ZN40_INTERNAL_dd19b1e1_4_k_cu_001ada59_107384cuda3std6ranges3__45__cpo4swapE,(.L_10 - _ZN40_INTERNAL_dd19b1e1_4_k_cu_001ada59_107384cuda3std6ranges3__45__cpo4swapE)
_ZN40_INTERNAL_dd19b1e1_4_k_cu_001ada59_107384cuda3std6ranges3__45__cpo4swapE:
	.zero		1
.L_10:


//--------------------- .nv.constant0._ZN7cutlass13device_kernelINS_4gemm6kernel13GemmUniversalIN4cute5tupleIJiiiiEEENS1_10collective13CollectiveMmaINS1_35MainloopSm100TmaUmmaWarpSpecializedILi5ELi2ELi4ENS5_IJNS4_1CILi1EEENSA_ILi2EEESB_EEEEENS5_IJNSA_ILi128EEENSA_ILi64EEESF_EEEaNS5_IJlSB_lEEEaSI_NS4_8TiledMMAINS4_8MMA_AtomIJNS4_15SM100_MMA_S8_SSIaaiLi128ELi64ELNS4_4UMMA5MajorE0ELSN_0ELNSM_8SaturateE0EEEEEENS4_6LayoutINS5_IJSB_SB_SB_EEENS5_IJNSA_ILi0EEEST_ST_EEEEENS5_IJNS4_10UnderscoreESW_SW_EEEEENS4_23SM90_TMA_LOAD_MULTICASTENS4_14ComposedLayoutINS4_7SwizzleILi3ELi4ELi3EEENS4_18smem_ptr_flag_bitsILi8EEENSR_INS5_IJNSA_ILi8EEESF_EEENS5_IJSF_SB_EEEEEEEvNS4_8identityENS4_13SM90_TMA_LOADES19_vS1A_EENS_8epilogue10collective18CollectiveEpilogueINS1D_23Sm100TmaWarpSpecializedILi1ELi1ELi64ELb0ELb0EEEJSH_NS5_IJNSR_ISF_SB_EENSR_ISG_SB_EEEEEaSI_aSI_NS1D_6fusion15FusionCallbacksIS1H_NS1L_17LinearCombinationIaiaiLNS_15FloatRoundStyleE2EEESH_S1K_JEEENS4_5SM1004TMEM4LOAD26SM100_TMEM_LOAD_32dp32b64xES1B_NS10_INS11_ILi2ELi4ELi3EEES14_NSR_INS5_IJS15_SG_EEENS5_IJSG_SB_EEEEEEENS4_39AutoVectorizingCopyWithAssumedAlignmentILi128EEENS4_14SM90_TMA_STOREES1Z_S21_S21_EEEvvEEEEvNT_6ParamsE --------------------------
	.section	.nv.constant0._ZN7cutlass13device_kernelINS_4gemm6kernel13GemmUniversalIN4cute5tupleIJiiiiEEENS1_10collective13CollectiveMmaINS1_35MainloopSm100TmaUmmaWarpSpecializedILi5ELi2ELi4ENS5_IJNS4_1CILi1EEENSA_ILi2EEESB_EEEEENS5_IJNSA_ILi128EEENSA_ILi64EEESF_EEEaNS5_IJlSB_lEEEaSI_NS4_8TiledMMAINS4_8MMA_AtomIJNS4_15SM100_MMA_S8_SSIaaiLi128ELi64ELNS4_4UMMA5MajorE0ELSN_0ELNSM_8SaturateE0EEEEEENS4_6LayoutINS5_IJSB_SB_SB_EEENS5_IJNSA_ILi0EEEST_ST_EEEEENS5_IJNS4_10UnderscoreESW_SW_EEEEENS4_23SM90_TMA_LOAD_MULTICASTENS4_14ComposedLayoutINS4_7SwizzleILi3ELi4ELi3EEENS4_18smem_ptr_flag_bitsILi8EEENSR_INS5_IJNSA_ILi8EEESF_EEENS5_IJSF_SB_EEEEEEEvNS4_8identityENS4_13SM90_TMA_LOADES19_vS1A_EENS_8epilogue10collective18CollectiveEpilogueINS1D_23Sm100TmaWarpSpecializedILi1ELi1ELi64ELb0ELb0EEEJSH_NS5_IJNSR_ISF_SB_EENSR_ISG_SB_EEEEEaSI_aSI_NS1D_6fusion15FusionCallbacksIS1H_NS1L_17LinearCombinationIaiaiLNS_15FloatRoundStyleE2EEESH_S1K_JEEENS4_5SM1004TMEM4LOAD26SM100_TMEM_LOAD_32dp32b64xES1B_NS10_INS11_ILi2ELi4ELi3EEES14_NSR_INS5_IJS15_SG_EEENS5_IJSG_SB_EEEEEEENS4_39AutoVectorizingCopyWithAssumedAlignmentILi128EEENS4_14SM90_TMA_STOREES1Z_S21_S21_EEEvvEEEEvNT_6ParamsE,"a",@progbits
	.sectionflags	@""
	.align	4
.nv.constant0._ZN7cutlass13device_kernelINS_4gemm6kernel13GemmUniversalIN4cute5tupleIJiiiiEEENS1_10collective13CollectiveMmaINS1_35MainloopSm100TmaUmmaWarpSpecializedILi5ELi2ELi4ENS5_IJNS4_1CILi1EEENSA_ILi2EEESB_EEEEENS5_IJNSA_ILi128EEENSA_ILi64EEESF_EEEaNS5_IJlSB_lEEEaSI_NS4_8TiledMMAINS4_8MMA_AtomIJNS4_15SM100_MMA_S8_SSIaaiLi128ELi64ELNS4_4UMMA5MajorE0ELSN_0ELNSM_8SaturateE0EEEEEENS4_6LayoutINS5_IJSB_SB_SB_EEENS5_IJNSA_ILi0EEEST_ST_EEEEENS5_IJNS4_10UnderscoreESW_SW_EEEEENS4_23SM90_TMA_LOAD_MULTICASTENS4_14ComposedLayoutINS4_7SwizzleILi3ELi4ELi3EEENS4_18smem_ptr_flag_bitsILi8EEENSR_INS5_IJNSA_ILi8EEESF_EEENS5_IJSF_SB_EEEEEEEvNS4_8identityENS4_13SM90_TMA_LOADES19_vS1A_EENS_8epilogue10collective18CollectiveEpilogueINS1D_23Sm100TmaWarpSpecializedILi1ELi1ELi64ELb0ELb0EEEJSH_NS5_IJNSR_ISF_SB_EENSR_ISG_SB_EEEEEaSI_aSI_NS1D_6fusion15FusionCallbacksIS1H_NS1L_17LinearCombinationIaiaiLNS_15FloatRoundStyleE2EEESH_S1K_JEEENS4_5SM1004TMEM4LOAD26SM100_TMEM_LOAD_32dp32b64xES1B_NS10_INS11_ILi2ELi4ELi3EEES14_NSR_INS5_IJS15_SG_EEENS5_IJSG_SB_EEEEEEENS4_39AutoVectorizingCopyWithAssumedAlignmentILi128EEENS4_14SM90_TMA_STOREES1Z_S21_S21_EEEvvEEEEvNT_6ParamsE:
	.zero		2944


//--------------------- SYMBOLS --------------------------

	.type		.nv.reservedSmem.offset0,@object
	.size		.nv.reservedSmem.offset0,0x4
	.type		.nv.reservedSmem.cap,@object
	.size		.nv.reservedSmem.cap,0x4
	.type		__assertfail,@function
